//
// Generated by NVIDIA NVVM Compiler
//
// Compiler Build ID: CL-36424714
// Cuda compilation tools, release 13.0, V13.0.88
// Based on NVVM 20.0.0
//

.version 9.0
.target sm_100
.address_size 64

	// .globl	_Z16histogram_kernelPKhjiiPj
.extern .shared .align 16 .b8 shmem[];

.visible .entry _Z16histogram_kernelPKhjiiPj(
	.param .u64 .ptr .align 1 _Z16histogram_kernelPKhjiiPj_param_0,
	.param .u32 _Z16histogram_kernelPKhjiiPj_param_1,
	.param .u32 _Z16histogram_kernelPKhjiiPj_param_2,
	.param .u32 _Z16histogram_kernelPKhjiiPj_param_3,
	.param .u64 .ptr .align 1 _Z16histogram_kernelPKhjiiPj_param_4
)
{
	.reg .pred 	%p<39>;
	.reg .b16 	%rs<17>;
	.reg .b32 	%r<240>;
	.reg .b64 	%rd<116>;

	ld.param.u32 	%r29, [_Z16histogram_kernelPKhjiiPj_param_1];
	ld.param.u32 	%r30, [_Z16histogram_kernelPKhjiiPj_param_2];
	ld.param.u32 	%r31, [_Z16histogram_kernelPKhjiiPj_param_3];
	sub.s32 	%r1, %r31, %r30;
	add.s32 	%r2, %r1, 1;
	add.s32 	%r3, %r1, 2;
	mov.u32 	%r239, %tid.x;
	shl.b32 	%r5, %r3, 5;
	setp.ge.s32 	%p1, %r239, %r5;
	@%p1 bra 	$L__BB0_3;
	mov.u32 	%r6, %ntid.x;
	mov.u32 	%r238, %r239;
$L__BB0_2:
	shl.b32 	%r32, %r238, 2;
	mov.u32 	%r33, shmem;
	add.s32 	%r34, %r33, %r32;
	mov.b32 	%r35, 0;
	st.shared.u32 	[%r34], %r35;
	add.s32 	%r238, %r238, %r6;
	setp.lt.s32 	%p2, %r238, %r5;
	@%p2 bra 	$L__BB0_2;
$L__BB0_3:
	bar.sync 	0;
	and.b32  	%r36, %r239, 31;
	mul.lo.s32 	%r9, %r3, %r36;
	mov.u32 	%r37, %ctaid.x;
	cvt.u64.u32 	%rd1, %r37;
	mov.u32 	%r38, %ntid.x;
	cvt.u64.u32 	%rd2, %r38;
	mul.wide.u32 	%rd3, %r37, %r38;
	cvt.u64.u32 	%rd115, %r239;
	add.s64 	%rd42, %rd3, %rd115;
	cvt.u64.u32 	%rd5, %r29;
	setp.ge.u64 	%p3, %rd42, %rd5;
	@%p3 bra 	$L__BB0_54;
	ld.param.u64 	%rd112, [_Z16histogram_kernelPKhjiiPj_param_0];
	mov.u32 	%r39, %nctaid.x;
	cvt.u64.u32 	%rd43, %r39;
	cvta.to.global.u64 	%rd44, %rd112;
	mul.lo.s64 	%rd45, %rd2, %rd43;
	shl.b64 	%rd6, %rd45, 4;
	mul.wide.u32 	%rd46, %r39, 15;
	add.s64 	%rd47, %rd46, %rd1;
	mul.lo.s64 	%rd7, %rd47, %rd2;
	add.s64 	%rd8, %rd44, %rd7;
	mul.wide.u32 	%rd48, %r39, 14;
	add.s64 	%rd49, %rd48, %rd1;
	mul.lo.s64 	%rd9, %rd49, %rd2;
	add.s64 	%rd10, %rd44, %rd9;
	mul.wide.u32 	%rd50, %r39, 13;
	add.s64 	%rd51, %rd50, %rd1;
	mul.lo.s64 	%rd11, %rd51, %rd2;
	add.s64 	%rd12, %rd44, %rd11;
	mul.wide.u32 	%rd52, %r39, 12;
	add.s64 	%rd53, %rd52, %rd1;
	mul.lo.s64 	%rd13, %rd53, %rd2;
	add.s64 	%rd14, %rd44, %rd13;
	mul.wide.u32 	%rd54, %r39, 11;
	add.s64 	%rd55, %rd54, %rd1;
	mul.lo.s64 	%rd15, %rd55, %rd2;
	add.s64 	%rd16, %rd44, %rd15;
	mul.wide.u32 	%rd56, %r39, 10;
	add.s64 	%rd57, %rd56, %rd1;
	mul.lo.s64 	%rd17, %rd57, %rd2;
	add.s64 	%rd18, %rd44, %rd17;
	mul.wide.u32 	%rd58, %r39, 9;
	add.s64 	%rd59, %rd58, %rd1;
	mul.lo.s64 	%rd19, %rd59, %rd2;
	add.s64 	%rd20, %rd44, %rd19;
	mul.wide.u32 	%rd60, %r39, 8;
	add.s64 	%rd61, %rd60, %rd1;
	mul.lo.s64 	%rd21, %rd61, %rd2;
	add.s64 	%rd22, %rd44, %rd21;
	mul.wide.u32 	%rd62, %r39, 7;
	add.s64 	%rd63, %rd62, %rd1;
	mul.lo.s64 	%rd23, %rd63, %rd2;
	add.s64 	%rd24, %rd44, %rd23;
	mul.wide.u32 	%rd64, %r39, 6;
	add.s64 	%rd65, %rd64, %rd1;
	mul.lo.s64 	%rd25, %rd65, %rd2;
	add.s64 	%rd26, %rd44, %rd25;
	mul.wide.u32 	%rd66, %r39, 5;
	add.s64 	%rd67, %rd66, %rd1;
	mul.lo.s64 	%rd27, %rd67, %rd2;
	add.s64 	%rd28, %rd44, %rd27;
	mul.wide.u32 	%rd68, %r39, 4;
	add.s64 	%rd69, %rd68, %rd1;
	mul.lo.s64 	%rd29, %rd69, %rd2;
	add.s64 	%rd30, %rd44, %rd29;
	mul.wide.u32 	%rd70, %r39, 3;
	add.s64 	%rd71, %rd70, %rd1;
	mul.lo.s64 	%rd31, %rd71, %rd2;
	add.s64 	%rd32, %rd44, %rd31;
	mul.wide.u32 	%rd72, %r39, 2;
	add.s64 	%rd73, %rd72, %rd1;
	mul.lo.s64 	%rd33, %rd73, %rd2;
	add.s64 	%rd34, %rd44, %rd33;
	add.s64 	%rd74, %rd43, %rd1;
	mul.lo.s64 	%rd35, %rd74, %rd2;
	add.s64 	%rd36, %rd44, %rd35;
$L__BB0_5:
	add.s64 	%rd75, %rd3, %rd115;
	setp.ge.u64 	%p4, %rd75, %rd5;
	@%p4 bra 	$L__BB0_53;
	ld.param.u64 	%rd113, [_Z16histogram_kernelPKhjiiPj_param_0];
	cvta.to.global.u64 	%rd76, %rd113;
	add.s64 	%rd77, %rd76, %rd3;
	add.s64 	%rd78, %rd77, %rd115;
	ld.global.nc.u8 	%rs1, [%rd78];
	cvt.u32.u8 	%r40, %rs1;
	sub.s32 	%r10, %r40, %r30;
	setp.ge.u32 	%p5, %r10, %r2;
	@%p5 bra 	$L__BB0_8;
	add.s32 	%r41, %r10, %r9;
	shl.b32 	%r42, %r41, 2;
	mov.u32 	%r43, shmem;
	add.s32 	%r44, %r43, %r42;
	atom.shared.add.u32 	%r45, [%r44], 1;
$L__BB0_8:
	add.s64 	%rd79, %rd35, %rd115;
	setp.ge.u64 	%p6, %rd79, %rd5;
	@%p6 bra 	$L__BB0_53;
	add.s64 	%rd80, %rd36, %rd115;
	ld.global.nc.u8 	%rs2, [%rd80];
	cvt.u32.u8 	%r46, %rs2;
	sub.s32 	%r11, %r46, %r30;
	setp.ge.u32 	%p7, %r11, %r2;
	@%p7 bra 	$L__BB0_11;
	add.s32 	%r47, %r11, %r9;
	shl.b32 	%r48, %r47, 2;
	mov.u32 	%r49, shmem;
	add.s32 	%r50, %r49, %r48;
	atom.shared.add.u32 	%r51, [%r50], 1;
$L__BB0_11:
	add.s64 	%rd81, %rd33, %rd115;
	setp.ge.u64 	%p8, %rd81, %rd5;
	@%p8 bra 	$L__BB0_53;
	add.s64 	%rd82, %rd34, %rd115;
	ld.global.nc.u8 	%rs3, [%rd82];
	cvt.u32.u8 	%r52, %rs3;
	sub.s32 	%r12, %r52, %r30;
	setp.ge.u32 	%p9, %r12, %r2;
	@%p9 bra 	$L__BB0_14;
	add.s32 	%r53, %r12, %r9;
	shl.b32 	%r54, %r53, 2;
	mov.u32 	%r55, shmem;
	add.s32 	%r56, %r55, %r54;
	atom.shared.add.u32 	%r57, [%r56], 1;
$L__BB0_14:
	add.s64 	%rd83, %rd31, %rd115;
	setp.ge.u64 	%p10, %rd83, %rd5;
	@%p10 bra 	$L__BB0_53;
	add.s64 	%rd84, %rd32, %rd115;
	ld.global.nc.u8 	%rs4, [%rd84];
	cvt.u32.u8 	%r58, %rs4;
	sub.s32 	%r13, %r58, %r30;
	setp.ge.u32 	%p11, %r13, %r2;
	@%p11 bra 	$L__BB0_17;
	add.s32 	%r59, %r13, %r9;
	shl.b32 	%r60, %r59, 2;
	mov.u32 	%r61, shmem;
	add.s32 	%r62, %r61, %r60;
	atom.shared.add.u32 	%r63, [%r62], 1;
$L__BB0_17:
	add.s64 	%rd85, %rd29, %rd115;
	setp.ge.u64 	%p12, %rd85, %rd5;
	@%p12 bra 	$L__BB0_53;
	add.s64 	%rd86, %rd30, %rd115;
	ld.global.nc.u8 	%rs5, [%rd86];
	cvt.u32.u8 	%r64, %rs5;
	sub.s32 	%r14, %r64, %r30;
	setp.ge.u32 	%p13, %r14, %r2;
	@%p13 bra 	$L__BB0_20;
	add.s32 	%r65, %r14, %r9;
	shl.b32 	%r66, %r65, 2;
	mov.u32 	%r67, shmem;
	add.s32 	%r68, %r67, %r66;
	atom.shared.add.u32 	%r69, [%r68], 1;
$L__BB0_20:
	add.s64 	%rd87, %rd27, %rd115;
	setp.ge.u64 	%p14, %rd87, %rd5;
	@%p14 bra 	$L__BB0_53;
	add.s64 	%rd88, %rd28, %rd115;
	ld.global.nc.u8 	%rs6, [%rd88];
	cvt.u32.u8 	%r70, %rs6;
	sub.s32 	%r15, %r70, %r30;
	setp.ge.u32 	%p15, %r15, %r2;
	@%p15 bra 	$L__BB0_23;
	add.s32 	%r71, %r15, %r9;
	shl.b32 	%r72, %r71, 2;
	mov.u32 	%r73, shmem;
	add.s32 	%r74, %r73, %r72;
	atom.shared.add.u32 	%r75, [%r74], 1;
$L__BB0_23:
	add.s64 	%rd89, %rd25, %rd115;
	setp.ge.u64 	%p16, %rd89, %rd5;
	@%p16 bra 	$L__BB0_53;
	add.s64 	%rd90, %rd26, %rd115;
	ld.global.nc.u8 	%rs7, [%rd90];
	cvt.u32.u8 	%r76, %rs7;
	sub.s32 	%r16, %r76, %r30;
	setp.ge.u32 	%p17, %r16, %r2;
	@%p17 bra 	$L__BB0_26;
	add.s32 	%r77, %r16, %r9;
	shl.b32 	%r78, %r77, 2;
	mov.u32 	%r79, shmem;
	add.s32 	%r80, %r79, %r78;
	atom.shared.add.u32 	%r81, [%r80], 1;
$L__BB0_26:
	add.s64 	%rd91, %rd23, %rd115;
	setp.ge.u64 	%p18, %rd91, %rd5;
	@%p18 bra 	$L__BB0_53;
	add.s64 	%rd92, %rd24, %rd115;
	ld.global.nc.u8 	%rs8, [%rd92];
	cvt.u32.u8 	%r82, %rs8;
	sub.s32 	%r17, %r82, %r30;
	setp.ge.u32 	%p19, %r17, %r2;
	@%p19 bra 	$L__BB0_29;
	add.s32 	%r83, %r17, %r9;
	shl.b32 	%r84, %r83, 2;
	mov.u32 	%r85, shmem;
	add.s32 	%r86, %r85, %r84;
	atom.shared.add.u32 	%r87, [%r86], 1;
$L__BB0_29:
	add.s64 	%rd93, %rd21, %rd115;
	setp.ge.u64 	%p20, %rd93, %rd5;
	@%p20 bra 	$L__BB0_53;
	add.s64 	%rd94, %rd22, %rd115;
	ld.global.nc.u8 	%rs9, [%rd94];
	cvt.u32.u8 	%r88, %rs9;
	sub.s32 	%r18, %r88, %r30;
	setp.ge.u32 	%p21, %r18, %r2;
	@%p21 bra 	$L__BB0_32;
	add.s32 	%r89, %r18, %r9;
	shl.b32 	%r90, %r89, 2;
	mov.u32 	%r91, shmem;
	add.s32 	%r92, %r91, %r90;
	atom.shared.add.u32 	%r93, [%r92], 1;
$L__BB0_32:
	add.s64 	%rd95, %rd19, %rd115;
	setp.ge.u64 	%p22, %rd95, %rd5;
	@%p22 bra 	$L__BB0_53;
	add.s64 	%rd96, %rd20, %rd115;
	ld.global.nc.u8 	%rs10, [%rd96];
	cvt.u32.u8 	%r94, %rs10;
	sub.s32 	%r19, %r94, %r30;
	setp.ge.u32 	%p23, %r19, %r2;
	@%p23 bra 	$L__BB0_35;
	add.s32 	%r95, %r19, %r9;
	shl.b32 	%r96, %r95, 2;
	mov.u32 	%r97, shmem;
	add.s32 	%r98, %r97, %r96;
	atom.shared.add.u32 	%r99, [%r98], 1;
$L__BB0_35:
	add.s64 	%rd97, %rd17, %rd115;
	setp.ge.u64 	%p24, %rd97, %rd5;
	@%p24 bra 	$L__BB0_53;
	add.s64 	%rd98, %rd18, %rd115;
	ld.global.nc.u8 	%rs11, [%rd98];
	cvt.u32.u8 	%r100, %rs11;
	sub.s32 	%r20, %r100, %r30;
	setp.ge.u32 	%p25, %r20, %r2;
	@%p25 bra 	$L__BB0_38;
	add.s32 	%r101, %r20, %r9;
	shl.b32 	%r102, %r101, 2;
	mov.u32 	%r103, shmem;
	add.s32 	%r104, %r103, %r102;
	atom.shared.add.u32 	%r105, [%r104], 1;
$L__BB0_38:
	add.s64 	%rd99, %rd15, %rd115;
	setp.ge.u64 	%p26, %rd99, %rd5;
	@%p26 bra 	$L__BB0_53;
	add.s64 	%rd100, %rd16, %rd115;
	ld.global.nc.u8 	%rs12, [%rd100];
	cvt.u32.u8 	%r106, %rs12;
	sub.s32 	%r21, %r106, %r30;
	setp.ge.u32 	%p27, %r21, %r2;
	@%p27 bra 	$L__BB0_41;
	add.s32 	%r107, %r21, %r9;
	shl.b32 	%r108, %r107, 2;
	mov.u32 	%r109, shmem;
	add.s32 	%r110, %r109, %r108;
	atom.shared.add.u32 	%r111, [%r110], 1;
$L__BB0_41:
	add.s64 	%rd101, %rd13, %rd115;
	setp.ge.u64 	%p28, %rd101, %rd5;
	@%p28 bra 	$L__BB0_53;
	add.s64 	%rd102, %rd14, %rd115;
	ld.global.nc.u8 	%rs13, [%rd102];
	cvt.u32.u8 	%r112, %rs13;
	sub.s32 	%r22, %r112, %r30;
	setp.ge.u32 	%p29, %r22, %r2;
	@%p29 bra 	$L__BB0_44;
	add.s32 	%r113, %r22, %r9;
	shl.b32 	%r114, %r113, 2;
	mov.u32 	%r115, shmem;
	add.s32 	%r116, %r115, %r114;
	atom.shared.add.u32 	%r117, [%r116], 1;
$L__BB0_44:
	add.s64 	%rd103, %rd11, %rd115;
	setp.ge.u64 	%p30, %rd103, %rd5;
	@%p30 bra 	$L__BB0_53;
	add.s64 	%rd104, %rd12, %rd115;
	ld.global.nc.u8 	%rs14, [%rd104];
	cvt.u32.u8 	%r118, %rs14;
	sub.s32 	%r23, %r118, %r30;
	setp.ge.u32 	%p31, %r23, %r2;
	@%p31 bra 	$L__BB0_47;
	add.s32 	%r119, %r23, %r9;
	shl.b32 	%r120, %r119, 2;
	mov.u32 	%r121, shmem;
	add.s32 	%r122, %r121, %r120;
	atom.shared.add.u32 	%r123, [%r122], 1;
$L__BB0_47:
	add.s64 	%rd105, %rd9, %rd115;
	setp.ge.u64 	%p32, %rd105, %rd5;
	@%p32 bra 	$L__BB0_53;
	add.s64 	%rd106, %rd10, %rd115;
	ld.global.nc.u8 	%rs15, [%rd106];
	cvt.u32.u8 	%r124, %rs15;
	sub.s32 	%r24, %r124, %r30;
	setp.ge.u32 	%p33, %r24, %r2;
	@%p33 bra 	$L__BB0_50;
	add.s32 	%r125, %r24, %r9;
	shl.b32 	%r126, %r125, 2;
	mov.u32 	%r127, shmem;
	add.s32 	%r128, %r127, %r126;
	atom.shared.add.u32 	%r129, [%r128], 1;
$L__BB0_50:
	add.s64 	%rd107, %rd7, %rd115;
	setp.ge.u64 	%p34, %rd107, %rd5;
	@%p34 bra 	$L__BB0_53;
	add.s64 	%rd108, %rd8, %rd115;
	ld.global.nc.u8 	%rs16, [%rd108];
	cvt.u32.u8 	%r130, %rs16;
	sub.s32 	%r25, %r130, %r30;
	setp.ge.u32 	%p35, %r25, %r2;
	@%p35 bra 	$L__BB0_53;
	add.s32 	%r131, %r25, %r9;
	shl.b32 	%r132, %r131, 2;
	mov.u32 	%r133, shmem;
	add.s32 	%r134, %r133, %r132;
	atom.shared.add.u32 	%r135, [%r134], 1;
$L__BB0_53:
	add.s64 	%rd115, %rd115, %rd6;
	add.s64 	%rd109, %rd3, %rd115;
	setp.lt.u64 	%p36, %rd109, %rd5;
	@%p36 bra 	$L__BB0_5;
$L__BB0_54:
	bar.sync 	0;
	setp.gt.s32 	%p37, %r239, %r1;
	@%p37 bra 	$L__BB0_57;
	ld.param.u64 	%rd114, [_Z16histogram_kernelPKhjiiPj_param_4];
	shl.b32 	%r26, %r3, 1;
	cvta.to.global.u64 	%rd39, %rd114;
	cvt.u32.u64 	%r136, %rd2;
	mov.u32 	%r138, shmem;
	shl.b32 	%r145, %r26, 2;
$L__BB0_56:
	shl.b32 	%r137, %r239, 2;
	add.s32 	%r139, %r138, %r137;
	ld.shared.u32 	%r140, [%r139];
	shl.b32 	%r141, %r1, 2;
	add.s32 	%r142, %r139, %r141;
	ld.shared.u32 	%r143, [%r142+8];
	add.s32 	%r144, %r143, %r140;
	add.s32 	%r146, %r139, %r145;
	ld.shared.u32 	%r147, [%r146];
	add.s32 	%r148, %r147, %r144;
	shl.b32 	%r149, %r3, 2;
	add.s32 	%r150, %r146, %r149;
	ld.shared.u32 	%r151, [%r150];
	add.s32 	%r152, %r151, %r148;
	add.s32 	%r153, %r150, %r149;
	ld.shared.u32 	%r154, [%r153];
	add.s32 	%r155, %r154, %r152;
	add.s32 	%r156, %r153, %r149;
	ld.shared.u32 	%r157, [%r156];
	add.s32 	%r158, %r157, %r155;
	add.s32 	%r159, %r156, %r149;
	ld.shared.u32 	%r160, [%r159];
	add.s32 	%r161, %r160, %r158;
	add.s32 	%r162, %r159, %r149;
	ld.shared.u32 	%r163, [%r162];
	add.s32 	%r164, %r163, %r161;
	add.s32 	%r165, %r162, %r149;
	ld.shared.u32 	%r166, [%r165];
	add.s32 	%r167, %r166, %r164;
	add.s32 	%r168, %r165, %r149;
	ld.shared.u32 	%r169, [%r168];
	add.s32 	%r170, %r169, %r167;
	add.s32 	%r171, %r168, %r149;
	ld.shared.u32 	%r172, [%r171];
	add.s32 	%r173, %r172, %r170;
	add.s32 	%r174, %r171, %r149;
	ld.shared.u32 	%r175, [%r174];
	add.s32 	%r176, %r175, %r173;
	add.s32 	%r177, %r174, %r149;
	ld.shared.u32 	%r178, [%r177];
	add.s32 	%r179, %r178, %r176;
	add.s32 	%r180, %r177, %r149;
	ld.shared.u32 	%r181, [%r180];
	add.s32 	%r182, %r181, %r179;
	add.s32 	%r183, %r180, %r149;
	ld.shared.u32 	%r184, [%r183];
	add.s32 	%r185, %r184, %r182;
	add.s32 	%r186, %r183, %r149;
	ld.shared.u32 	%r187, [%r186];
	add.s32 	%r188, %r187, %r185;
	add.s32 	%r189, %r186, %r149;
	ld.shared.u32 	%r190, [%r189];
	add.s32 	%r191, %r190, %r188;
	add.s32 	%r192, %r189, %r149;
	ld.shared.u32 	%r193, [%r192];
	add.s32 	%r194, %r193, %r191;
	add.s32 	%r195, %r192, %r149;
	ld.shared.u32 	%r196, [%r195];
	add.s32 	%r197, %r196, %r194;
	add.s32 	%r198, %r195, %r149;
	ld.shared.u32 	%r199, [%r198];
	add.s32 	%r200, %r199, %r197;
	add.s32 	%r201, %r198, %r149;
	ld.shared.u32 	%r202, [%r201];
	add.s32 	%r203, %r202, %r200;
	add.s32 	%r204, %r201, %r149;
	ld.shared.u32 	%r205, [%r204];
	add.s32 	%r206, %r205, %r203;
	add.s32 	%r207, %r204, %r149;
	ld.shared.u32 	%r208, [%r207];
	add.s32 	%r209, %r208, %r206;
	add.s32 	%r210, %r207, %r149;
	ld.shared.u32 	%r211, [%r210];
	add.s32 	%r212, %r211, %r209;
	add.s32 	%r213, %r210, %r149;
	ld.shared.u32 	%r214, [%r213];
	add.s32 	%r215, %r214, %r212;
	add.s32 	%r216, %r213, %r149;
	ld.shared.u32 	%r217, [%r216];
	add.s32 	%r218, %r217, %r215;
	add.s32 	%r219, %r216, %r149;
	ld.shared.u32 	%r220, [%r219];
	add.s32 	%r221, %r220, %r218;
	add.s32 	%r222, %r219, %r149;
	ld.shared.u32 	%r223, [%r222];
	add.s32 	%r224, %r223, %r221;
	add.s32 	%r225, %r222, %r149;
	ld.shared.u32 	%r226, [%r225];
	add.s32 	%r227, %r226, %r224;
	add.s32 	%r228, %r225, %r149;
	ld.shared.u32 	%r229, [%r228];
	add.s32 	%r230, %r229, %r227;
	add.s32 	%r231, %r228, %r149;
	ld.shared.u32 	%r232, [%r231];
	add.s32 	%r233, %r232, %r230;
	add.s32 	%r234, %r231, %r149;
	ld.shared.u32 	%r235, [%r234];
	add.s32 	%r236, %r235, %r233;
	mul.wide.s32 	%rd110, %r239, 4;
	add.s64 	%rd111, %rd39, %rd110;
	atom.global.add.u32 	%r237, [%rd111], %r236;
	add.s32 	%r239, %r239, %r136;
	setp.le.s32 	%p38, %r239, %r1;
	@%p38 bra 	$L__BB0_56;
$L__BB0_57:
	ret;

}


// ===== COMPILED SASS (sm_100) =====

	.target	sm_100

	.elftype	@"ET_EXEC"


//--------------------- .note.nv.tkinfo           --------------------------
	.section	.note.nv.tkinfo,"",@"SHT_NOTE"
	.sectionflags	@"SHF_NOTE_NV_TKINFO"
	.tkinfo
        /*0018*/ 	.word	0x00000002
        /*0030*/ 	.string	""
        /*0030*/ 	.string	"ptxas"
        /*0030*/ 	.string	"Cuda compilation tools, release 13.0, V13.0.88"
        /*0030*/ 	.string	"Build cuda_13.0.r13.0/compiler.36424714_0"
        /*0030*/ 	.string	"-arch sm_100 -m 64 "



//--------------------- .note.nv.cuinfo           --------------------------
	.section	.note.nv.cuinfo,"",@"SHT_NOTE"
	.sectionflags	@"SHF_NOTE_NV_CUINFO"
        /*0018*/ 	.short	0x0002
        /*001a*/ 	.short	0x0064
        /*001c*/ 	.short	0x0082
	.zero		2


//--------------------- .nv.info                  --------------------------
	.section	.nv.info,"",@"SHT_CUDA_INFO"
	.align	4


	//----- nvinfo : EIATTR_REGCOUNT
	.align		4
        /*0000*/ 	.byte	0x04, 0x2f
        /*0002*/ 	.short	(.L_1 - .L_0)
	.align		4
.L_0:
        /*0004*/ 	.word	index@(_Z16histogram_kernelPKhjiiPj)
        /*0008*/ 	.word	0x0000005e


	//----- nvinfo : EIATTR_FRAME_SIZE
	.align		4
.L_1:
        /*000c*/ 	.byte	0x04, 0x11
        /*000e*/ 	.short	(.L_3 - .L_2)
	.align		4
.L_2:
        /*0010*/ 	.word	index@(_Z16histogram_kernelPKhjiiPj)
        /*0014*/ 	.word	0x00000000


	//----- nvinfo : EIATTR_MIN_STACK_SIZE
	.align		4
.L_3:
        /*0018*/ 	.byte	0x04, 0x12
        /*001a*/ 	.short	(.L_5 - .L_4)
	.align		4
.L_4:
        /*001c*/ 	.word	index@(_Z16histogram_kernelPKhjiiPj)
        /*0020*/ 	.word	0x00000000
.L_5:


//--------------------- .nv.compat                --------------------------
	.section	.nv.compat,"",@"SHT_CUDA_COMPAT_INFO"
	.align	4
        /*0000*/ 	.byte	0x02, 0x09, 0x00, 0x00, 0x02, 0x02, 0x01, 0x00, 0x02, 0x05, 0x05, 0x00, 0x03, 0x07, 0x01, 0x01
        /*0010*/ 	.byte	0x02, 0x03, 0x00, 0x00, 0x02, 0x06, 0x01, 0x00, 0x04, 0x0b, 0x08, 0x00, 0x09, 0x00, 0x00, 0x00
        /*0020*/ 	.byte	0x00, 0x00, 0x00, 0x00


//--------------------- .nv.info._Z16histogram_kernelPKhjiiPj --------------------------
	.section	.nv.info._Z16histogram_kernelPKhjiiPj,"",@"SHT_CUDA_INFO"
	.sectionflags	@""
	.align	4


	//----- nvinfo : EIATTR_CUDA_API_VERSION
	.align		4
        /*0000*/ 	.byte	0x04, 0x37
        /*0002*/ 	.short	(.L_7 - .L_6)
.L_6:
        /*0004*/ 	.word	0x00000082


	//----- nvinfo : EIATTR_KPARAM_INFO
	.align		4
.L_7:
        /*0008*/ 	.byte	0x04, 0x17
        /*000a*/ 	.short	(.L_9 - .L_8)
.L_8:
        /*000c*/ 	.word	0x00000000
        /*0010*/ 	.short	0x0004
        /*0012*/ 	.short	0x0018
        /*0014*/ 	.byte	0x00, 0xf5, 0x21, 0x00


	//----- nvinfo : EIATTR_KPARAM_INFO
	.align		4
.L_9:
        /*0018*/ 	.byte	0x04, 0x17
        /*001a*/ 	.short	(.L_11 - .L_10)
.L_10:
        /*001c*/ 	.word	0x00000000
        /*0020*/ 	.short	0x0003
        /*0022*/ 	.short	0x0010
        /*0024*/ 	.byte	0x00, 0xf0, 0x11, 0x00


	//----- nvinfo : EIATTR_KPARAM_INFO
	.align		4
.L_11:
        /*0028*/ 	.byte	0x04, 0x17
        /*002a*/ 	.short	(.L_13 - .L_12)
.L_12:
        /*002c*/ 	.word	0x00000000
        /*0030*/ 	.short	0x0002
        /*0032*/ 	.short	0x000c
        /*0034*/ 	.byte	0x00, 0xf0, 0x11, 0x00


	//----- nvinfo : EIATTR_KPARAM_INFO
	.align		4
.L_13:
        /*0038*/ 	.byte	0x04, 0x17
        /*003a*/ 	.short	(.L_15 - .L_14)
.L_14:
        /*003c*/ 	.word	0x00000000
        /*0040*/ 	.short	0x0001
        /*0042*/ 	.short	0x0008
        /*0044*/ 	.byte	0x00, 0xf0, 0x11, 0x00


	//----- nvinfo : EIATTR_KPARAM_INFO
	.align		4
.L_15:
        /*0048*/ 	.byte	0x04, 0x17
        /*004a*/ 	.short	(.L_17 - .L_16)
.L_16:
        /*004c*/ 	.word	0x00000000
        /*0050*/ 	.short	0x0000
        /*0052*/ 	.short	0x0000
        /*0054*/ 	.byte	0x00, 0xf5, 0x21, 0x00


	//----- nvinfo : EIATTR_SPARSE_MMA_MASK
	.align		4
.L_17:
        /*0058*/ 	.byte	0x03, 0x50
        /*005a*/ 	.short	0x0000


	//----- nvinfo : EIATTR_MAXREG_COUNT
	.align		4
        /*005c*/ 	.byte	0x03, 0x1b
        /*005e*/ 	.short	0x00ff


	//----- nvinfo : EIATTR_NUM_BARRIERS
	.align		4
        /*0060*/ 	.byte	0x02, 0x4c
        /*0062*/ 	.byte	0x01
	.zero		1


	//----- nvinfo : EIATTR_MERCURY_ISA_VERSION
	.align		4
        /*0064*/ 	.byte	0x03, 0x5f
        /*0066*/ 	.short	0x0101


	//----- nvinfo : EIATTR_VRC_CTA_INIT_COUNT
	.align		4
        /*0068*/ 	.byte	0x02, 0x4a
	.zero		1
	.zero		1


	//----- nvinfo : EIATTR_EXIT_INSTR_OFFSETS
	.align		4
        /*006c*/ 	.byte	0x04, 0x1c
        /*006e*/ 	.short	(.L_19 - .L_18)


	//   ....[0]....
.L_18:
        /*0070*/ 	.word	0x00001c60


	//   ....[1]....
        /*0074*/ 	.word	0x000023d0


	//----- nvinfo : EIATTR_CRS_STACK_SIZE
	.align		4
.L_19:
        /*0078*/ 	.byte	0x04, 0x1e
        /*007a*/ 	.short	(.L_21 - .L_20)
.L_20:
        /*007c*/ 	.word	0x00000000


	//----- nvinfo : EIATTR_CBANK_PARAM_SIZE
	.align		4
.L_21:
        /*0080*/ 	.byte	0x03, 0x19
        /*0082*/ 	.short	0x0020


	//----- nvinfo : EIATTR_PARAM_CBANK
	.align		4
        /*0084*/ 	.byte	0x04, 0x0a
        /*0086*/ 	.short	(.L_23 - .L_22)
	.align		4
.L_22:
        /*0088*/ 	.word	index@(.nv.constant0._Z16histogram_kernelPKhjiiPj)
        /*008c*/ 	.short	0x0380
        /*008e*/ 	.short	0x0020


	//----- nvinfo : EIATTR_SW_WAR
	.align		4
.L_23:
        /*0090*/ 	.byte	0x04, 0x36
        /*0092*/ 	.short	(.L_25 - .L_24)
.L_24:
        /*0094*/ 	.word	0x00000008
.L_25:


//--------------------- .nv.callgraph             --------------------------
	.section	.nv.callgraph,"",@"SHT_CUDA_CALLGRAPH"
	.align	4
	.sectionentsize	8
	.align		4
        /*0000*/ 	.word	0x00000000
	.align		4
        /*0004*/ 	.word	0xffffffff
	.align		4
        /*0008*/ 	.word	0x00000000
	.align		4
        /*000c*/ 	.word	0xfffffffe
	.align		4
        /*0010*/ 	.word	0x00000000
	.align		4
        /*0014*/ 	.word	0xfffffffd
	.align		4
        /*0018*/ 	.word	0x00000000
	.align		4
        /*001c*/ 	.word	0xfffffffc


//--------------------- .text._Z16histogram_kernelPKhjiiPj --------------------------
	.section	.text._Z16histogram_kernelPKhjiiPj,"ax",@progbits
	.align	128
        .global         _Z16histogram_kernelPKhjiiPj
        .type           _Z16histogram_kernelPKhjiiPj,@function
        .size           _Z16histogram_kernelPKhjiiPj,(.L_x_40 - _Z16histogram_kernelPKhjiiPj)
        .other          _Z16histogram_kernelPKhjiiPj,@"STO_CUDA_ENTRY STV_DEFAULT"
_Z16histogram_kernelPKhjiiPj:
.text._Z16histogram_kernelPKhjiiPj:
[----:B------:R-:W-:Y:S08]  /*0000*/  LDC R1, c[0x0][0x37c] ;  /* 0x0000df00ff017b82 */ /* 0x000ff00000000800 */
[----:B------:R-:W0:Y:S01]  /*0010*/  LDC R3, c[0x0][0x38c] ;  /* 0x0000e300ff037b82 */ /* 0x000e220000000800 */
[----:B------:R-:W1:Y:S01]  /*0020*/  S2R R0, SR_TID.X ;  /* 0x0000000000007919 */ /* 0x000e620000002100 */
[----:B------:R-:W0:Y:S01]  /*0030*/  LDCU UR4, c[0x0][0x390] ;  /* 0x00007200ff0477ac */ /* 0x000e220008000800 */
[----:B------:R-:W-:Y:S05]  /*0040*/  BSSY.RECONVERGENT B0, `(.L_x_0) ;  /* 0x0000011000007945 */ /* 0x000fea0003800200 */
[----:B------:R-:W2:Y:S01]  /*0050*/  S2UR UR10, SR_CTAID.X ;  /* 0x00000000000a79c3 */ /* 0x000ea20000002500 */
[----:B0-----:R-:W-:-:S05]  /*0060*/  IADD3 R3, PT, PT, -R3, UR4, RZ ;  /* 0x0000000403037c10 */ /* 0x001fca000fffe1ff */
[----:B------:R-:W-:-:S04]  /*0070*/  VIADD R2, R3, 0x2 ;  /* 0x0000000203027836 */ /* 0x000fc80000000000 */
[----:B------:R-:W-:-:S05]  /*0080*/  IMAD.SHL.U32 R5, R2, 0x20, RZ ;  /* 0x0000002002057824 */ /* 0x000fca00078e00ff */
[----:B-1----:R-:W-:-:S13]  /*0090*/  ISETP.GE.AND P0, PT, R0, R5, PT ;  /* 0x000000050000720c */ /* 0x002fda0003f06270 */
[----:B--2---:R-:W-:Y:S05]  /*00a0*/  @P0 BRA `(.L_x_1) ;  /* 0x0000000000280947 */ /* 0x004fea0003800000 */
[----:B------:R-:W0:Y:S01]  /*00b0*/  S2R R7, SR_CgaCtaId ;  /* 0x0000000000077919 */ /* 0x000e220000008800 */
[----:B------:R-:W1:Y:S01]  /*00c0*/  LDC R9, c[0x0][0x360] ;  /* 0x0000d800ff097b82 */ /* 0x000e620000000800 */
[----:B------:R-:W-:Y:S01]  /*00d0*/  MOV R6, 0x400 ;  /* 0x0000040000067802 */ /* 0x000fe20000000f00 */
[----:B------:R-:W-:-:S03]  /*00e0*/  IMAD.MOV.U32 R4, RZ, RZ, R0 ;  /* 0x000000ffff047224 */ /* 0x000fc600078e0000 */
[----:B0-----:R-:W-:-:S07]  /*00f0*/  LEA R7, R7, R6, 0x18 ;  /* 0x0000000607077211 */ /* 0x001fce00078ec0ff */
.L_x_2:
[----:B------:R-:W-:Y:S02]  /*0100*/  IMAD R6, R4, 0x4, R7 ;  /* 0x0000000404067824 */ /* 0x000fe400078e0207 */
[----:B-1----:R-:W-:-:S03]  /*0110*/  IMAD.IADD R4, R9, 0x1, R4 ;  /* 0x0000000109047824 */ /* 0x002fc600078e0204 */
[----:B------:R0:W-:Y:S02]  /*0120*/  STS [R6], RZ ;  /* 0x000000ff06007388 */ /* 0x0001e40000000800 */
[----:B------:R-:W-:-:S13]  /*0130*/  ISETP.GE.AND P0, PT, R4, R5, PT ;  /* 0x000000050400720c */ /* 0x000fda0003f06270 */
[----:B0-----:R-:W-:Y:S05]  /*0140*/  @!P0 BRA `(.L_x_2) ;  /* 0xfffffffc00ec8947 */ /* 0x001fea000383ffff */
.L_x_1:
[----:B------:R-:W-:Y:S05]  /*0150*/  BSYNC.RECONVERGENT B0 ;  /* 0x0000000000007941 */ /* 0x000fea0003800200 */
.L_x_0:
[----:B------:R-:W0:Y:S01]  /*0160*/  LDCU UR11, c[0x0][0x360] ;  /* 0x00006c00ff0b77ac */ /* 0x000e220008000800 */
[----:B------:R-:W-:Y:S06]  /*0170*/  BAR.SYNC.DEFER_BLOCKING 0x0 ;  /* 0x0000000000007b1d */ /* 0x000fec0000010000 */
[----:B------:R-:W1:Y:S01]  /*0180*/  LDCU UR4, c[0x0][0x388] ;  /* 0x00007100ff0477ac */ /* 0x000e620008000800 */
[----:B------:R-:W-:Y:S01]  /*0190*/  BSSY.RECONVERGENT B1, `(.L_x_3) ;  /* 0x00001aa000017945 */ /* 0x000fe20003800200 */
[----:B------:R-:W2:Y:S01]  /*01a0*/  LDCU.64 UR8, c[0x0][0x358] ;  /* 0x00006b00ff0877ac */ /* 0x000ea20008000a00 */
[----:B0-----:R-:W-:-:S06]  /*01b0*/  UIMAD.WIDE.U32 UR6, UR10, UR11, URZ ;  /* 0x0000000b0a0672a5 */ /* 0x001fcc000f8e00ff */
[----:B------:R-:W-:-:S04]  /*01c0*/  IADD3 R4, P1, PT, R0, UR6, RZ ;  /* 0x0000000600047c10 */ /* 0x000fc8000ff3e0ff */
[----:B-1----:R-:W-:Y:S01]  /*01d0*/  ISETP.GE.U32.AND P0, PT, R4, UR4, PT ;  /* 0x0000000404007c0c */ /* 0x002fe2000bf06070 */
[----:B------:R-:W-:-:S05]  /*01e0*/  IMAD.X R4, RZ, RZ, UR7, P1 ;  /* 0x00000007ff047e24 */ /* 0x000fca00088e06ff */
[----:B------:R-:W-:-:S13]  /*01f0*/  ISETP.GE.U32.AND.EX P0, PT, R4, RZ, PT, P0 ;  /* 0x000000ff0400720c */ /* 0x000fda0003f06100 */
[----:B--2---:R-:W-:Y:S05]  /*0200*/  @P0 BRA `(.L_x_4) ;  /* 0x0000001800880947 */ /* 0x004fea0003800000 */
[----:B------:R-:W0:Y:S01]  /*0210*/  LDC R5, c[0x0][0x370] ;  /* 0x0000dc00ff057b82 */ /* 0x000e220000000800 */
[----:B------:R-:W-:Y:S02]  /*0220*/  HFMA2 R61, -RZ, RZ, 0, 0 ;  /* 0x00000000ff3d7431 */ /* 0x000fe400000001ff */
[----:B------:R-:W-:Y:S01]  /*0230*/  IMAD.U32 R60, RZ, RZ, UR10 ;  /* 0x0000000aff3c7e24 */ /* 0x000fe2000f8e00ff */
[----:B------:R-:W1:Y:S01]  /*0240*/  LDCU.64 UR12, c[0x0][0x380] ;  /* 0x00007000ff0c77ac */ /* 0x000e620008000a00 */
[----:B------:R-:W-:Y:S01]  /*0250*/  LOP3.LUT R63, R0, 0x1f, RZ, 0xc0, !PT ;  /* 0x0000001f003f7812 */ /* 0x000fe200078ec0ff */
[----:B------:R-:W-:Y:S01]  /*0260*/  IMAD.MOV.U32 R83, RZ, RZ, R0 ;  /* 0x000000ffff537224 */ /* 0x000fe200078e0000 */
[----:B------:R-:W-:Y:S01]  /*0270*/  UMOV UR4, URZ ;  /* 0x000000ff00047c82 */ /* 0x000fe20008000000 */
[----:B------:R-:W-:Y:S02]  /*0280*/  IMAD.MOV.U32 R87, RZ, RZ, RZ ;  /* 0x000000ffff577224 */ /* 0x000fe400078e00ff */
[----:B------:R-:W-:-:S02]  /*0290*/  IMAD R84, R2, R63, RZ ;  /* 0x0000003f02547224 */ /* 0x000fc400078e02ff */
[----:B------:R-:W-:Y:S02]  /*02a0*/  VIADD R86, R3, 0x1 ;  /* 0x0000000103567836 */ /* 0x000fe40000000000 */
[C---:B0-----:R-:W-:Y:S01]  /*02b0*/  IMAD.WIDE.U32 R36, R5.reuse, 0xe, R60 ;  /* 0x0000000e05247825 */ /* 0x041fe200078e003c */
[----:B------:R-:W-:-:S03]  /*02c0*/  IADD3 R32, P0, PT, R5, UR10, RZ ;  /* 0x0000000a05207c10 */ /* 0x000fc6000ff1e0ff */
[----:B------:R-:W-:-:S04]  /*02d0*/  IMAD.WIDE.U32 R38, R5, 0xd, R60 ;  /* 0x0000000d05267825 */ /* 0x000fc800078e003c */
[----:B------:R-:W-:-:S04]  /*02e0*/  IMAD.WIDE.U32 R42, R5, 0xb, R60 ;  /* 0x0000000b052a7825 */ /* 0x000fc800078e003c */
[----:B------:R-:W-:-:S04]  /*02f0*/  IMAD.WIDE.U32 R34, R5, 0xf, R60 ;  /* 0x0000000f05227825 */ /* 0x000fc800078e003c */
[----:B------:R-:W-:-:S04]  /*0300*/  IMAD.WIDE.U32 R50, R5, 0x7, R60 ;  /* 0x0000000705327825 */ /* 0x000fc800078e003c */
[----:B------:R-:W-:Y:S02]  /*0310*/  IMAD R7, R37, UR11, RZ ;  /* 0x0000000b25077c24 */ /* 0x000fe4000f8e02ff */
[----:B------:R-:W-:-:S04]  /*0320*/  IMAD.WIDE.U32 R40, R5, 0xc, R60 ;  /* 0x0000000c05287825 */ /* 0x000fc800078e003c */
[----:B------:R-:W-:-:S04]  /*0330*/  IMAD.WIDE.U32 R44, R5, 0xa, R60 ;  /* 0x0000000a052c7825 */ /* 0x000fc800078e003c */
[----:B------:R-:W-:-:S04]  /*0340*/  IMAD.WIDE.U32 R46, R5, 0x9, R60 ;  /* 0x00000009052e7825 */ /* 0x000fc800078e003c */
[----:B------:R-:W-:-:S04]  /*0350*/  IMAD.WIDE.U32 R48, R5, 0x8, R60 ;  /* 0x0000000805307825 */ /* 0x000fc800078e003c */
[----:B------:R-:W-:-:S04]  /*0360*/  IMAD.WIDE.U32 R52, R5, 0x6, R60 ;  /* 0x0000000605347825 */ /* 0x000fc800078e003c */
[----:B------:R-:W-:-:S04]  /*0370*/  IMAD.WIDE.U32 R54, R5, 0x5, R60 ;  /* 0x0000000505367825 */ /* 0x000fc800078e003c */
[----:B------:R-:W-:-:S04]  /*0380*/  IMAD.WIDE.U32 R56, R5, 0x4, R60 ;  /* 0x0000000405387825 */ /* 0x000fc800078e003c */
[----:B------:R-:W-:-:S04]  /*0390*/  IMAD.WIDE.U32 R58, R5, 0x3, R60 ;  /* 0x00000003053a7825 */ /* 0x000fc800078e003c */
[----:B------:R-:W-:-:S04]  /*03a0*/  IMAD.WIDE.U32 R36, R36, UR11, RZ ;  /* 0x0000000b24247c25 */ /* 0x000fc8000f8e00ff */
[----:B------:R-:W-:Y:S02]  /*03b0*/  IMAD R9, R39, UR11, RZ ;  /* 0x0000000b27097c24 */ /* 0x000fe4000f8e02ff */
[----:B------:R-:W-:-:S04]  /*03c0*/  IMAD.WIDE.U32 R30, R5, UR11, RZ ;  /* 0x0000000b051e7c25 */ /* 0x000fc8000f8e00ff */
[----:B------:R-:W-:-:S04]  /*03d0*/  IMAD.WIDE.U32 R60, R5, 0x2, R60 ;  /* 0x00000002053c7825 */ /* 0x000fc800078e003c */
[----:B------:R-:W-:-:S04]  /*03e0*/  IMAD.WIDE.U32 R38, R38, UR11, RZ ;  /* 0x0000000b26267c25 */ /* 0x000fc8000f8e00ff */
[----:B------:R-:W-:Y:S01]  /*03f0*/  IMAD R13, R43, UR11, RZ ;  /* 0x0000000b2b0d7c24 */ /* 0x000fe2000f8e02ff */
[----:B-1----:R-:W-:Y:S01]  /*0400*/  IADD3 R22, P5, PT, R38, UR12, RZ ;  /* 0x0000000c26167c10 */ /* 0x002fe2000ffbe0ff */
[----:B------:R-:W-:Y:S02]  /*0410*/  IMAD R5, R35, UR11, RZ ;  /* 0x0000000b23057c24 */ /* 0x000fe4000f8e02ff */
[----:B------:R-:W-:-:S04]  /*0420*/  IMAD.WIDE.U32 R42, R42, UR11, RZ ;  /* 0x0000000b2a2a7c25 */ /* 0x000fc8000f8e00ff */
[----:B------:R-:W-:Y:S01]  /*0430*/  IMAD R21, R51, UR11, RZ ;  /* 0x0000000b33157c24 */ /* 0x000fe2000f8e02ff */
[----:B------:R-:W-:Y:S01]  /*0440*/  IADD3 R24, P1, PT, R42, UR12, RZ ;  /* 0x0000000c2a187c10 */ /* 0x000fe2000ff3e0ff */
[----:B------:R-:W-:-:S04]  /*0450*/  IMAD.WIDE.U32 R34, R34, UR11, RZ ;  /* 0x0000000b22227c25 */ /* 0x000fc8000f8e00ff */
[----:B------:R-:W-:Y:S01]  /*0460*/  IMAD.WIDE.U32 R50, R50, UR11, RZ ;  /* 0x0000000b32327c25 */ /* 0x000fe2000f8e00ff */
[----:B------:R-:W-:-:S03]  /*0470*/  IADD3 R20, P3, PT, R34, UR12, RZ ;  /* 0x0000000c22147c10 */ /* 0x000fc6000ff7e0ff */
[----:B------:R-:W-:Y:S02]  /*0480*/  IMAD.IADD R6, R37, 0x1, R7 ;  /* 0x0000000125067824 */ /* 0x000fe400078e0207 */
[----:B------:R-:W-:Y:S02]  /*0490*/  IMAD R11, R41, UR11, RZ ;  /* 0x0000000b290b7c24 */ /* 0x000fe4000f8e02ff */
[----:B------:R-:W-:Y:S02]  /*04a0*/  IMAD R15, R45, UR11, RZ ;  /* 0x0000000b2d0f7c24 */ /* 0x000fe4000f8e02ff */
[----:B------:R-:W-:Y:S02]  /*04b0*/  IMAD.IADD R7, R39, 0x1, R9 ;  /* 0x0000000127077824 */ /* 0x000fe400078e0209 */
[----:B------:R-:W-:-:S03]  /*04c0*/  IMAD.WIDE.U32 R40, R40, UR11, RZ ;  /* 0x0000000b28287c25 */ /* 0x000fc6000f8e00ff */
[----:B------:R-:W-:Y:S01]  /*04d0*/  IADD3.X R64, PT, PT, R7, UR13, RZ, P5, !PT ;  /* 0x0000000d07407c10 */ /* 0x000fe2000affe4ff */
[----:B------:R-:W-:-:S04]  /*04e0*/  IMAD.WIDE.U32 R44, R44, UR11, RZ ;  /* 0x0000000b2c2c7c25 */ /* 0x000fc8000f8e00ff */
[----:B------:R-:W-:Y:S01]  /*04f0*/  IMAD R17, R47, UR11, RZ ;  /* 0x0000000b2f117c24 */ /* 0x000fe2000f8e02ff */
[----:B------:R-:W-:Y:S01]  /*0500*/  IADD3 R10, PT, PT, R45, R15, RZ ;  /* 0x0000000f2d0a7210 */ /* 0x000fe20007ffe0ff */
[----:B------:R-:W-:Y:S02]  /*0510*/  IMAD.IADD R9, R43, 0x1, R13 ;  /* 0x000000012b097824 */ /* 0x000fe400078e020d */
[----:B------:R-:W-:-:S03]  /*0520*/  IMAD.WIDE.U32 R46, R46, UR11, RZ ;  /* 0x0000000b2e2e7c25 */ /* 0x000fc6000f8e00ff */
[----:B------:R-:W-:Y:S01]  /*0530*/  IADD3.X R68, PT, PT, R9, UR13, RZ, P1, !PT ;  /* 0x0000000d09447c10 */ /* 0x000fe20008ffe4ff */
[----:B------:R-:W-:Y:S02]  /*0540*/  IMAD R19, R49, UR11, RZ ;  /* 0x0000000b31137c24 */ /* 0x000fe4000f8e02ff */
[----:B------:R-:W-:Y:S02]  /*0550*/  IMAD R23, R53, UR11, RZ ;  /* 0x0000000b35177c24 */ /* 0x000fe4000f8e02ff */
[----:B------:R-:W-:Y:S02]  /*0560*/  IMAD R25, R55, UR11, RZ ;  /* 0x0000000b37197c24 */ /* 0x000fe4000f8e02ff */
[----:B------:R-:W-:Y:S02]  /*0570*/  IMAD R27, R57, UR11, RZ ;  /* 0x0000000b391b7c24 */ /* 0x000fe4000f8e02ff */
[----:B------:R-:W-:Y:S02]  /*0580*/  IMAD R29, R59, UR11, RZ ;  /* 0x0000000b3b1d7c24 */ /* 0x000fe4000f8e02ff */
[----:B------:R-:W-:-:S02]  /*0590*/  IMAD.IADD R5, R35, 0x1, R5 ;  /* 0x0000000123057824 */ /* 0x000fc400078e0205 */
[----:B------:R-:W-:Y:S01]  /*05a0*/  IMAD.IADD R13, R51, 0x1, R21 ;  /* 0x00000001330d7824 */ /* 0x000fe200078e0215 */
[----:B------:R-:W-:Y:S01]  /*05b0*/  IADD3 R21, P4, PT, R36, UR12, RZ ;  /* 0x0000000c24157c10 */ /* 0x000fe2000ff9e0ff */
[----:B------:R-:W-:Y:S01]  /*05c0*/  IMAD.WIDE.U32 R48, R48, UR11, RZ ;  /* 0x0000000b30307c25 */ /* 0x000fe2000f8e00ff */
[----:B------:R-:W-:Y:S02]  /*05d0*/  IADD3.X R26, PT, PT, R5, UR13, RZ, P3, !PT ;  /* 0x0000000d051a7c10 */ /* 0x000fe40009ffe4ff */
[----:B------:R-:W-:Y:S01]  /*05e0*/  IADD3.X R28, PT, PT, R6, UR13, RZ, P4, !PT ;  /* 0x0000000d061c7c10 */ /* 0x000fe2000a7fe4ff */
[----:B------:R-:W-:-:S04]  /*05f0*/  IMAD.WIDE.U32 R52, R52, UR11, RZ ;  /* 0x0000000b34347c25 */ /* 0x000fc8000f8e00ff */
[----:B------:R-:W-:-:S04]  /*0600*/  IMAD.WIDE.U32 R54, R54, UR11, RZ ;  /* 0x0000000b36367c25 */ /* 0x000fc8000f8e00ff */
[----:B------:R-:W-:Y:S01]  /*0610*/  IMAD.WIDE.U32 R56, R56, UR11, RZ ;  /* 0x0000000b38387c25 */ /* 0x000fe2000f8e00ff */
[----:B------:R-:W-:-:S03]  /*0620*/  IADD3 R69, P1, PT, R54, UR12, RZ ;  /* 0x0000000c36457c10 */ /* 0x000fc6000ff3e0ff */
[----:B------:R-:W-:-:S04]  /*0630*/  IMAD.WIDE.U32 R58, R58, UR11, RZ ;  /* 0x0000000b3a3a7c25 */ /* 0x000fc8000f8e00ff */
[----:B------:R-:W-:Y:S02]  /*0640*/  IMAD.X R4, RZ, RZ, RZ, P0 ;  /* 0x000000ffff047224 */ /* 0x000fe400000e06ff */
[----:B------:R-:W-:Y:S02]  /*0650*/  IMAD.IADD R8, R41, 0x1, R11 ;  /* 0x0000000129087824 */ /* 0x000fe400078e020b */
[----:B------:R-:W-:Y:S02]  /*0660*/  IMAD R65, R61, UR11, RZ ;  /* 0x0000000b3d417c24 */ /* 0x000fe4000f8e02ff */
[----:B------:R-:W-:Y:S02]  /*0670*/  IMAD.IADD R11, R47, 0x1, R17 ;  /* 0x000000012f0b7824 */ /* 0x000fe400078e0211 */
[----:B------:R-:W-:-:S04]  /*0680*/  IMAD.WIDE.U32 R60, R60, UR11, RZ ;  /* 0x0000000b3c3c7c25 */ /* 0x000fc8000f8e00ff */
[----:B------:R-:W-:Y:S01]  /*0690*/  IMAD.IADD R12, R49, 0x1, R19 ;  /* 0x00000001310c7824 */ /* 0x000fe200078e0213 */
[----:B------:R-:W-:Y:S01]  /*06a0*/  IADD3 R18, PT, PT, R61, R65, RZ ;  /* 0x000000413d127210 */ /* 0x000fe20007ffe0ff */
[----:B------:R-:W-:Y:S01]  /*06b0*/  IMAD.IADD R14, R53, 0x1, R23 ;  /* 0x00000001350e7824 */ /* 0x000fe200078e0217 */
[----:B------:R-:W-:Y:S01]  /*06c0*/  IADD3 R23, P6, PT, R40, UR12, RZ ;  /* 0x0000000c28177c10 */ /* 0x000fe2000ffde0ff */
[----:B------:R-:W-:Y:S01]  /*06d0*/  IMAD.IADD R15, R55, 0x1, R25 ;  /* 0x00000001370f7824 */ /* 0x000fe200078e0219 */
[----:B------:R-:W-:Y:S01]  /*06e0*/  IADD3 R25, P2, PT, R44, UR12, RZ ;  /* 0x0000000c2c197c10 */ /* 0x000fe2000ff5e0ff */
[----:B------:R-:W-:Y:S01]  /*06f0*/  IMAD.IADD R16, R57, 0x1, R27 ;  /* 0x0000000139107824 */ /* 0x000fe200078e021b */
[----:B------:R-:W-:Y:S01]  /*0700*/  IADD3 R27, P3, PT, R46, UR12, RZ ;  /* 0x0000000c2e1b7c10 */ /* 0x000fe2000ff7e0ff */
[----:B------:R-:W-:Y:S01]  /*0710*/  IMAD.IADD R17, R59, 0x1, R29 ;  /* 0x000000013b117824 */ /* 0x000fe200078e021d */
[----:B------:R-:W-:Y:S01]  /*0720*/  IADD3 R29, P4, PT, R48, UR12, RZ ;  /* 0x0000000c301d7c10 */ /* 0x000fe2000ff9e0ff */
[----:B------:R-:W-:Y:S01]  /*0730*/  IMAD.WIDE.U32 R32, R32, UR11, RZ ;  /* 0x0000000b20207c25 */ /* 0x000fe2000f8e00ff */
[----:B------:R-:W-:-:S02]  /*0740*/  IADD3.X R66, PT, PT, R8, UR13, RZ, P6, !PT ;  /* 0x0000000d08427c10 */ /* 0x000fc4000b7fe4ff */
[----:B------:R-:W-:Y:S01]  /*0750*/  IADD3.X R70, PT, PT, R10, UR13, RZ, P2, !PT ;  /* 0x0000000d0a467c10 */ /* 0x000fe200097fe4ff */
[----:B------:R-:W-:Y:S01]  /*0760*/  IMAD R67, R4, UR11, RZ ;  /* 0x0000000b04437c24 */ /* 0x000fe2000f8e02ff */
[----:B------:R-:W-:Y:S01]  /*0770*/  IADD3.X R72, PT, PT, R11, UR13, RZ, P3, !PT ;  /* 0x0000000d0b487c10 */ /* 0x000fe20009ffe4ff */
[----:B------:R-:W-:Y:S01]  /*0780*/  VIADD R85, R31, UR4 ;  /* 0x000000041f557c36 */ /* 0x000fe20008000000 */
[----:B------:R-:W-:Y:S01]  /*0790*/  IADD3.X R74, PT, PT, R12, UR13, RZ, P4, !PT ;  /* 0x0000000d0c4a7c10 */ /* 0x000fe2000a7fe4ff */
[----:B------:R-:W-:Y:S01]  /*07a0*/  IMAD.IADD R19, R33, 0x1, R67 ;  /* 0x0000000121137824 */ /* 0x000fe200078e0243 */
[----:B------:R-:W-:Y:S02]  /*07b0*/  IADD3 R4, P0, PT, R32, UR12, RZ ;  /* 0x0000000c20047c10 */ /* 0x000fe4000ff1e0ff */
[----:B------:R-:W-:Y:S02]  /*07c0*/  IADD3 R65, P5, PT, R50, UR12, RZ ;  /* 0x0000000c32417c10 */ /* 0x000fe4000ffbe0ff */
[----:B------:R-:W-:-:S02]  /*07d0*/  IADD3 R67, P6, PT, R52, UR12, RZ ;  /* 0x0000000c34437c10 */ /* 0x000fc4000ffde0ff */
[----:B------:R-:W-:Y:S02]  /*07e0*/  IADD3 R71, P2, PT, R56, UR12, RZ ;  /* 0x0000000c38477c10 */ /* 0x000fe4000ff5e0ff */
[----:B------:R-:W-:Y:S02]  /*07f0*/  IADD3 R73, P3, PT, R58, UR12, RZ ;  /* 0x0000000c3a497c10 */ /* 0x000fe4000ff7e0ff */
[----:B------:R-:W-:Y:S02]  /*0800*/  IADD3 R75, P4, PT, R60, UR12, RZ ;  /* 0x0000000c3c4b7c10 */ /* 0x000fe4000ff9e0ff */
[----:B------:R-:W-:Y:S02]  /*0810*/  IADD3.X R76, PT, PT, R13, UR13, RZ, P5, !PT ;  /* 0x0000000d0d4c7c10 */ /* 0x000fe4000affe4ff */
[----:B------:R-:W-:Y:S02]  /*0820*/  IADD3.X R77, PT, PT, R14, UR13, RZ, P6, !PT ;  /* 0x0000000d0e4d7c10 */ /* 0x000fe4000b7fe4ff */
[----:B------:R-:W-:-:S02]  /*0830*/  IADD3.X R78, PT, PT, R15, UR13, RZ, P1, !PT ;  /* 0x0000000d0f4e7c10 */ /* 0x000fc40008ffe4ff */
[----:B------:R-:W-:Y:S02]  /*0840*/  IADD3.X R79, PT, PT, R16, UR13, RZ, P2, !PT ;  /* 0x0000000d104f7c10 */ /* 0x000fe400097fe4ff */
[----:B------:R-:W-:Y:S02]  /*0850*/  IADD3.X R80, PT, PT, R17, UR13, RZ, P3, !PT ;  /* 0x0000000d11507c10 */ /* 0x000fe40009ffe4ff */
[----:B------:R-:W-:Y:S02]  /*0860*/  IADD3.X R81, PT, PT, R18, UR13, RZ, P4, !PT ;  /* 0x0000000d12517c10 */ /* 0x000fe4000a7fe4ff */
[----:B------:R-:W-:Y:S02]  /*0870*/  IADD3.X R82, PT, PT, R19, UR13, RZ, P0, !PT ;  /* 0x0000000d13527c10 */ /* 0x000fe400087fe4ff */
[----:B------:R-:W-:-:S07]  /*0880*/  SHF.L.U64.HI R85, R30, 0x4, R85 ;  /* 0x000000041e557819 */ /* 0x000fce0000010255 */
.L_x_37:
[----:B------:R-:W0:Y:S01]  /*0890*/  LDC R88, c[0x0][0x388] ;  /* 0x0000e200ff587b82 */ /* 0x000e220000000800 */
[----:B------:R-:W-:Y:S01]  /*08a0*/  IADD3 R63, P1, PT, R83, UR6, RZ ;  /* 0x00000006533f7c10 */ /* 0x000fe2000ff3e0ff */
[----:B------:R-:W-:Y:S03]  /*08b0*/  BSSY.RECONVERGENT B0, `(.L_x_5) ;  /* 0x0000130000007945 */ /* 0x000fe60003800200 */
[----:B------:R-:W-:Y:S02]  /*08c0*/  IADD3.X R62, PT, PT, R87, UR7, RZ, P1, !PT ;  /* 0x00000007573e7c10 */ /* 0x000fe40008ffe4ff */
[----:B0-----:R-:W-:-:S04]  /*08d0*/  ISETP.GE.U32.AND P0, PT, R63, R88, PT ;  /* 0x000000583f00720c */ /* 0x001fc80003f06070 */
[----:B------:R-:W-:-:S13]  /*08e0*/  ISETP.GE.U32.AND.EX P0, PT, R62, RZ, PT, P0 ;  /* 0x000000ff3e00720c */ /* 0x000fda0003f06100 */
[----:B------:R-:W-:Y:S05]  /*08f0*/  @P0 BRA `(.L_x_6) ;  /* 0x0000001000ac0947 */ /* 0x000fea0003800000 */
[----:B------:R-:W0:Y:S08]  /*0900*/  LDC.64 R62, c[0x0][0x380] ;  /* 0x0000e000ff3e7b82 */ /* 0x000e300000000a00 */
[----:B------:R-:W1:Y:S01]  /*0910*/  LDC R89, c[0x0][0x38c] ;  /* 0x0000e300ff597b82 */ /* 0x000e620000000800 */
[----:B0-----:R-:W-:-:S04]  /*0920*/  IADD3 R62, P0, P1, R83, UR6, R62 ;  /* 0x00000006533e7c10 */ /* 0x001fc8000f91e03e */
[----:B------:R-:W-:-:S05]  /*0930*/  IADD3.X R63, PT, PT, R87, UR7, R63, P0, P1 ;  /* 0x00000007573f7c10 */ /* 0x000fca00087e243f */
[----:B------:R-:W1:Y:S01]  /*0940*/  LDG.E.U8.CONSTANT R62, desc[UR8][R62.64] ;  /* 0x000000083e3e7981 */ /* 0x000e62000c1e9100 */
[----:B------:R-:W-:Y:S01]  /*0950*/  IADD3 R91, P1, PT, R83, R32, RZ ;  /* 0x00000020535b7210 */ /* 0x000fe20007f3e0ff */
[----:B------:R-:W-:Y:S03]  /*0960*/  BSSY.RECONVERGENT B2, `(.L_x_7) ;  /* 0x000000d000027945 */ /* 0x000fe60003800200 */
[----:B------:R-:W-:Y:S01]  /*0970*/  ISETP.GE.U32.AND P0, PT, R91, R88, PT ;  /* 0x000000585b00720c */ /* 0x000fe20003f06070 */
[----:B------:R-:W-:-:S05]  /*0980*/  IMAD.X R90, R87, 0x1, R19, P1 ;  /* 0x00000001575a7824 */ /* 0x000fca00008e0613 */
[----:B------:R-:W-:Y:S01]  /*0990*/  ISETP.GE.U32.AND.EX P0, PT, R90, RZ, PT, P0 ;  /* 0x000000ff5a00720c */ /* 0x000fe20003f06100 */
[----:B-1----:R-:W-:-:S05]  /*09a0*/  IMAD.IADD R91, R62, 0x1, -R89 ;  /* 0x000000013e5b7824 */ /* 0x002fca00078e0a59 */
[----:B------:R-:W-:-:S13]  /*09b0*/  ISETP.GE.U32.AND P1, PT, R91, R86, PT ;  /* 0x000000565b00720c */ /* 0x000fda0003f26070 */
[----:B------:R-:W-:Y:S05]  /*09c0*/  @P1 BRA `(.L_x_8) ;  /* 0x0000000000181947 */ /* 0x000fea0003800000 */
[----:B------:R-:W0:Y:S01]  /*09d0*/  S2UR UR5, SR_CgaCtaId ;  /* 0x00000000000579c3 */ /* 0x000e220000008800 */
[----:B------:R-:W-:Y:S01]  /*09e0*/  UMOV UR4, 0x400 ;  /* 0x0000040000047882 */ /* 0x000fe20000000000 */
[----:B------:R-:W-:Y:S01]  /*09f0*/  IMAD.IADD R62, R84, 0x1, R91 ;  /* 0x00000001543e7824 */ /* 0x000fe200078e025b */
[----:B0-----:R-:W-:-:S06]  /*0a00*/  ULEA UR4, UR5, UR4, 0x18 ;  /* 0x0000000405047291 */ /* 0x001fcc000f8ec0ff */
[----:B------:R-:W-:-:S05]  /*0a10*/  LEA R62, R62, UR4, 0x2 ;  /* 0x000000043e3e7c11 */ /* 0x000fca000f8e10ff */
[----:B------:R0:W-:Y:S02]  /*0a20*/  ATOMS.POPC.INC.32 RZ, [R62+URZ] ;  /* 0x000000003eff7f8c */ /* 0x0001e4000d8000ff */
.L_x_8:
[----:B------:R-:W-:Y:S05]  /*0a30*/  BSYNC.RECONVERGENT B2 ;  /* 0x0000000000027941 */ /* 0x000fea0003800200 */
.L_x_7:
[----:B------:R-:W-:Y:S05]  /*0a40*/  @P0 BRA `(.L_x_6) ;  /* 0x0000001000580947 */ /* 0x000fea0003800000 */
[----:B0-----:R-:W-:-:S04]  /*0a50*/  IADD3 R62, P0, PT, R83, R4, RZ ;  /* 0x00000004533e7210 */ /* 0x001fc80007f1e0ff */
[----:B------:R-:W-:-:S05]  /*0a60*/  IADD3.X R63, PT, PT, R87, R82, RZ, P0, !PT ;  /* 0x00000052573f7210 */ /* 0x000fca00007fe4ff */
[----:B------:R-:W2:Y:S01]  /*0a70*/  LDG.E.U8.CONSTANT R62, desc[UR8][R62.64] ;  /* 0x000000083e3e7981 */ /* 0x000ea2000c1e9100 */
[----:B------:R-:W-:Y:S01]  /*0a80*/  IADD3 R91, P1, PT, R83, R60, RZ ;  /* 0x0000003c535b7210 */ /* 0x000fe20007f3e0ff */
[----:B------:R-:W-:Y:S03]  /*0a90*/  BSSY.RECONVERGENT B2, `(.L_x_9) ;  /* 0x000000d000027945 */ /* 0x000fe60003800200 */
[----:B------:R-:W-:Y:S01]  /*0aa0*/  ISETP.GE.U32.AND P0, PT, R91, R88, PT ;  /* 0x000000585b00720c */ /* 0x000fe20003f06070 */
[----:B------:R-:W-:-:S05]  /*0ab0*/  IMAD.X R90, R87, 0x1, R18, P1 ;  /* 0x00000001575a7824 */ /* 0x000fca00008e0612 */
[----:B------:R-:W-:Y:S01]  /*0ac0*/  ISETP.GE.U32.AND.EX P0, PT, R90, RZ, PT, P0 ;  /* 0x000000ff5a00720c */ /* 0x000fe20003f06100 */
[----:B--2---:R-:W-:-:S05]  /*0ad0*/  IMAD.IADD R91, R62, 0x1, -R89 ;  /* 0x000000013e5b7824 */ /* 0x004fca00078e0a59 */
        /* <DEDUP_REMOVED lines=8> */
.L_x_10:
[----:B------:R-:W-:Y:S05]  /*0b60*/  BSYNC.RECONVERGENT B2 ;  /* 0x0000000000027941 */ /* 0x000fea0003800200 */
.L_x_9:
[----:B------:R-:W-:Y:S05]  /*0b70*/  @P0 BRA `(.L_x_6) ;  /* 0x00000010000c0947 */ /* 0x000fea0003800000 */
[----:B0-----:R-:W-:-:S05]  /*0b80*/  IADD3 R62, P0, PT, R83, R75, RZ ;  /* 0x0000004b533e7210 */ /* 0x001fca0007f1e0ff */
[----:B------:R-:W-:-:S05]  /*0b90*/  IMAD.X R63, R87, 0x1, R81, P0 ;  /* 0x00000001573f7824 */ /* 0x000fca00000e0651 */
        /* <DEDUP_REMOVED lines=15> */
.L_x_12:
[----:B------:R-:W-:Y:S05]  /*0c90*/  BSYNC.RECONVERGENT B2 ;  /* 0x0000000000027941 */ /* 0x000fea0003800200 */
.L_x_11:
        /* <DEDUP_REMOVED lines=18> */
.L_x_14:
[----:B------:R-:W-:Y:S05]  /*0dc0*/  BSYNC.RECONVERGENT B2 ;  /* 0x0000000000027941 */ /* 0x000fea0003800200 */
.L_x_13:
        /* <DEDUP_REMOVED lines=18> */
.L_x_16:
[----:B------:R-:W-:Y:S05]  /*0ef0*/  BSYNC.RECONVERGENT B2 ;  /* 0x0000000000027941 */ /* 0x000fea0003800200 */
.L_x_15:
        /* <DEDUP_REMOVED lines=18> */
.L_x_18:
[----:B------:R-:W-:Y:S05]  /*1020*/  BSYNC.RECONVERGENT B2 ;  /* 0x0000000000027941 */ /* 0x000fea0003800200 */
.L_x_17:
        /* <DEDUP_REMOVED lines=18> */
.L_x_20:
[----:B------:R-:W-:Y:S05]  /*1150*/  BSYNC.RECONVERGENT B2 ;  /* 0x0000000000027941 */ /* 0x000fea0003800200 */
.L_x_19:
        /* <DEDUP_REMOVED lines=18> */
.L_x_22:
[----:B------:R-:W-:Y:S05]  /*1280*/  BSYNC.RECONVERGENT B2 ;  /* 0x0000000000027941 */ /* 0x000fea0003800200 */
.L_x_21:
        /* <DEDUP_REMOVED lines=18> */
.L_x_24:
[----:B------:R-:W-:Y:S05]  /*13b0*/  BSYNC.RECONVERGENT B2 ;  /* 0x0000000000027941 */ /* 0x000fea0003800200 */
.L_x_23:
        /* <DEDUP_REMOVED lines=18> */
.L_x_26:
[----:B------:R-:W-:Y:S05]  /*14e0*/  BSYNC.RECONVERGENT B2 ;  /* 0x0000000000027941 */ /* 0x000fea0003800200 */
.L_x_25:
        /* <DEDUP_REMOVED lines=14> */
[----:B------:R-:W-:Y:S01]  /*15d0*/  IADD3 R62, PT, PT, R84, R91, RZ ;  /* 0x0000005b543e7210 */ /* 0x000fe20007ffe0ff */
[----:B0-----:R-:W-:-:S06]  /*15e0*/  ULEA UR4, UR5, UR4, 0x18 ;  /* 0x0000000405047291 */ /* 0x001fcc000f8ec0ff */
[----:B------:R-:W-:-:S05]  /*15f0*/  LEA R62, R62, UR4, 0x2 ;  /* 0x000000043e3e7c11 */ /* 0x000fca000f8e10ff */
[----:B------:R0:W-:Y:S02]  /*1600*/  ATOMS.POPC.INC.32 RZ, [R62+URZ] ;  /* 0x000000003eff7f8c */ /* 0x0001e4000d8000ff */
.L_x_28:
[----:B------:R-:W-:Y:S05]  /*1610*/  BSYNC.RECONVERGENT B2 ;  /* 0x0000000000027941 */ /* 0x000fea0003800200 */
.L_x_27:
        /* <DEDUP_REMOVED lines=18> */
.L_x_30:
[----:B------:R-:W-:Y:S05]  /*1740*/  BSYNC.RECONVERGENT B2 ;  /* 0x0000000000027941 */ /* 0x000fea0003800200 */
.L_x_29:
[----:B------:R-:W-:Y:S05]  /*1750*/  @P0 BRA `(.L_x_6) ;  /* 0x0000000400140947 */ /* 0x000fea0003800000 */
[----:B0-----:R-:W-:-:S05]  /*1760*/  IADD3 R62, P0, PT, R83, R23, RZ ;  /* 0x00000017533e7210 */ /* 0x001fca0007f1e0ff */
[----:B------:R-:W-:-:S05]  /*1770*/  IMAD.X R63, R87, 0x1, R66, P0 ;  /* 0x00000001573f7824 */ /* 0x000fca00000e0642 */
[----:B------:R-:W2:Y:S01]  /*1780*/  LDG.E.U8.CONSTANT R62, desc[UR8][R62.64] ;  /* 0x000000083e3e7981 */ /* 0x000ea2000c1e9100 */
[----:B------:R-:W-:Y:S01]  /*1790*/  IADD3 R91, P1, PT, R83, R38, RZ ;  /* 0x00000026535b7210 */ /* 0x000fe20007f3e0ff */
[----:B------:R-:W-:Y:S03]  /*17a0*/  BSSY.RECONVERGENT B2, `(.L_x_31) ;  /* 0x000000d000027945 */ /* 0x000fe60003800200 */
[----:B------:R-:W-:Y:S02]  /*17b0*/  ISETP.GE.U32.AND P0, PT, R91, R88, PT ;  /* 0x000000585b00720c */ /* 0x000fe40003f06070 */
[----:B------:R-:W-:-:S04]  /*17c0*/  IADD3.X R90, PT, PT, R87, R7, RZ, P1, !PT ;  /* 0x00000007575a7210 */ /* 0x000fc80000ffe4ff */
        /* <DEDUP_REMOVED lines=10> */
.L_x_32:
[----:B------:R-:W-:Y:S05]  /*1870*/  BSYNC.RECONVERGENT B2 ;  /* 0x0000000000027941 */ /* 0x000fea0003800200 */
.L_x_31:
        /* <DEDUP_REMOVED lines=18> */
.L_x_34:
[----:B------:R-:W-:Y:S05]  /*19a0*/  BSYNC.RECONVERGENT B2 ;  /* 0x0000000000027941 */ /* 0x000fea0003800200 */
.L_x_33:
        /* <DEDUP_REMOVED lines=8> */
[----:B------:R-:W-:Y:S02]  /*1a30*/  ISETP.GE.U32.AND.EX P0, PT, R90, RZ, PT, P0 ;  /* 0x000000ff5a00720c */ /* 0x000fe40003f06100 */
[----:B--2---:R-:W-:-:S04]  /*1a40*/  IADD3 R91, PT, PT, R62, -R89, RZ ;  /* 0x800000593e5b7210 */ /* 0x004fc80007ffe0ff */
        /* <DEDUP_REMOVED lines=8> */
.L_x_36:
[----:B------:R-:W-:Y:S05]  /*1ad0*/  BSYNC.RECONVERGENT B2 ;  /* 0x0000000000027941 */ /* 0x000fea0003800200 */
.L_x_35:
[----:B------:R-:W-:Y:S05]  /*1ae0*/  @P0 BRA `(.L_x_6) ;  /* 0x0000000000300947 */ /* 0x000fea0003800000 */
[----:B0-----:R-:W-:-:S05]  /*1af0*/  IADD3 R62, P0, PT, R83, R20, RZ ;  /* 0x00000014533e7210 */ /* 0x001fca0007f1e0ff */
[----:B------:R-:W-:-:S05]  /*1b00*/  IMAD.X R63, R87, 0x1, R26, P0 ;  /* 0x00000001573f7824 */ /* 0x000fca00000e061a */
[----:B------:R-:W2:Y:S02]  /*1b10*/  LDG.E.U8.CONSTANT R62, desc[UR8][R62.64] ;  /* 0x000000083e3e7981 */ /* 0x000ea4000c1e9100 */
        /* <DEDUP_REMOVED lines=9> */
.L_x_6:
[----:B------:R-:W-:Y:S05]  /*1bb0*/  BSYNC.RECONVERGENT B0 ;  /* 0x0000000000007941 */ /* 0x000fea0003800200 */
.L_x_5:
[----:B------:R-:W-:-:S04]  /*1bc0*/  LEA R83, P1, R30, R83, 0x4 ;  /* 0x000000531e537211 */ /* 0x000fc800078220ff */
[----:B------:R-:W-:Y:S01]  /*1bd0*/  IADD3 R63, P2, PT, R83, UR6, RZ ;  /* 0x00000006533f7c10 */ /* 0x000fe2000ff5e0ff */
[----:B------:R-:W-:-:S03]  /*1be0*/  IMAD.X R87, R87, 0x1, R85, P1 ;  /* 0x0000000157577824 */ /* 0x000fc600008e0655 */
[----:B------:R-:W-:Y:S02]  /*1bf0*/  ISETP.GE.U32.AND P0, PT, R63, R88, PT ;  /* 0x000000583f00720c */ /* 0x000fe40003f06070 */
[----:B01----:R-:W-:-:S04]  /*1c00*/  IADD3.X R62, PT, PT, R87, UR7, RZ, P2, !PT ;  /* 0x00000007573e7c10 */ /* 0x003fc800097fe4ff */
[----:B------:R-:W-:-:S13]  /*1c10*/  ISETP.GE.U32.AND.EX P0, PT, R62, RZ, PT, P0 ;  /* 0x000000ff3e00720c */ /* 0x000fda0003f06100 */
[----:B------:R-:W-:Y:S05]  /*1c20*/  @!P0 BRA `(.L_x_37) ;  /* 0xffffffec00188947 */ /* 0x000fea000383ffff */
.L_x_4:
[----:B------:R-:W-:Y:S05]  /*1c30*/  BSYNC.RECONVERGENT B1 ;  /* 0x0000000000017941 */ /* 0x000fea0003800200 */
.L_x_3:
[----:B------:R-:W-:Y:S01]  /*1c40*/  BAR.SYNC.DEFER_BLOCKING 0x0 ;  /* 0x0000000000007b1d */ /* 0x000fe20000010000 */
[----:B------:R-:W-:-:S13]  /*1c50*/  ISETP.GT.AND P0, PT, R0, R3, PT ;  /* 0x000000030000720c */ /* 0x000fda0003f04270 */
[----:B------:R-:W-:Y:S05]  /*1c60*/  @P0 EXIT ;  /* 0x000000000000094d */ /* 0x000fea0003800000 */
[----:B------:R-:W0:Y:S01]  /*1c70*/  S2UR UR5, SR_CgaCtaId ;  /* 0x00000000000579c3 */ /* 0x000e220000008800 */
[----:B------:R-:W-:-:S07]  /*1c80*/  UMOV UR4, 0x400 ;  /* 0x0000040000047882 */ /* 0x000fce0000000000 */
[----:B------:R-:W1:Y:S01]  /*1c90*/  LDC.64 R4, c[0x0][0x398] ;  /* 0x0000e600ff047b82 */ /* 0x000e620000000a00 */
[----:B0-----:R-:W-:-:S12]  /*1ca0*/  ULEA UR4, UR5, UR4, 0x18 ;  /* 0x0000000405047291 */ /* 0x001fd8000f8ec0ff */
.L_x_38:
[----:B0-----:R-:W-:-:S04]  /*1cb0*/  LEA R6, R0, UR4, 0x2 ;  /* 0x0000000400067c11 */ /* 0x001fc8000f8e10ff */
[C---:B------:R-:W-:Y:S01]  /*1cc0*/  LEA R8, R2.reuse, R6, 0x3 ;  /* 0x0000000602087211 */ /* 0x040fe200078e18ff */
[C-C-:B------:R-:W-:Y:S02]  /*1cd0*/  IMAD R7, R3.reuse, 0x4, R6.reuse ;  /* 0x0000000403077824 */ /* 0x140fe400078e0206 */
[C---:B------:R-:W-:Y:S02]  /*1ce0*/  IMAD R14, R3.reuse, 0x8, R6 ;  /* 0x00000008030e7824 */ /* 0x040fe400078e0206 */
[C-C-:B------:R-:W-:Y:S01]  /*1cf0*/  IMAD R9, R2.reuse, 0x4, R8.reuse ;  /* 0x0000000402097824 */ /* 0x140fe200078e0208 */
[----:B------:R-:W-:Y:S01]  /*1d00*/  LDS R6, [R6] ;  /* 0x0000000006067984 */ /* 0x000fe20000000800 */
[C---:B------:R-:W-:Y:S02]  /*1d10*/  IMAD R16, R3.reuse, 0x4, R8 ;  /* 0x0000000403107824 */ /* 0x040fe400078e0208 */
[C---:B------:R-:W-:Y:S01]  /*1d20*/  IMAD R10, R2.reuse, 0x4, R9 ;  /* 0x00000004020a7824 */ /* 0x040fe200078e0209 */
[----:B------:R-:W-:Y:S01]  /*1d30*/  LEA R19, R3, R9, 0x2 ;  /* 0x0000000903137211 */ /* 0x000fe200078e10ff */
[----:B------:R-:W-:Y:S02]  /*1d40*/  LDS R7, [R7+0x8] ;  /* 0x0000080007077984 */ /* 0x000fe40000000800 */
[----:B------:R-:W-:-:S02]  /*1d50*/  IMAD R11, R2, 0x4, R10 ;  /* 0x00000004020b7824 */ /* 0x000fc400078e020a */
[----:B------:R-:W0:Y:S01]  /*1d60*/  LDS R8, [R14+0x10] ;  /* 0x000010000e087984 */ /* 0x000e220000000800 */
[C---:B------:R-:W-:Y:S02]  /*1d70*/  IMAD R20, R3.reuse, 0x4, R10 ;  /* 0x0000000403147824 */ /* 0x040fe400078e020a */
[C-C-:B------:R-:W-:Y:S01]  /*1d80*/  IMAD R12, R2.reuse, 0x4, R11.reuse ;  /* 0x00000004020c7824 */ /* 0x140fe200078e020b */
[----:B------:R2:W-:Y:S01]  /*1d90*/  LDS R9, [R16+0x8] ;  /* 0x0000080010097984 */ /* 0x0005e20000000800 */
[C---:B------:R-:W-:Y:S02]  /*1da0*/  IMAD R22, R3.reuse, 0x4, R11 ;  /* 0x0000000403167824 */ /* 0x040fe400078e020b */
[C-C-:B------:R-:W-:Y:S01]  /*1db0*/  IMAD R13, R2.reuse, 0x4, R12.reuse ;  /* 0x00000004020d7824 */ /* 0x140fe200078e020c */
[----:B------:R3:W4:Y:S01]  /*1dc0*/  LDS R10, [R19+0x8] ;  /* 0x00000800130a7984 */ /* 0x0007220000000800 */
[C---:B------:R-:W-:Y:S02]  /*1dd0*/  IMAD R15, R3.reuse, 0x4, R12 ;  /* 0x00000004030f7824 */ /* 0x040fe400078e020c */
[----:B------:R-:W-:Y:S01]  /*1de0*/  IMAD R23, R3, 0x4, R13 ;  /* 0x0000000403177824 */ /* 0x000fe200078e020d */
[----:B------:R5:W-:Y:S01]  /*1df0*/  LDS R11, [R20+0x8] ;  /* 0x00000800140b7984 */ /* 0x000be20000000800 */
[----:B------:R-:W-:-:S03]  /*1e00*/  LEA R13, R2, R13, 0x2 ;  /* 0x0000000d020d7211 */ /* 0x000fc600078e10ff */
[----:B------:R1:W4:Y:S02]  /*1e10*/  LDS R12, [R22+0x8] ;  /* 0x00000800160c7984 */ /* 0x0003240000000800 */
[C---:B--2---:R-:W-:Y:S02]  /*1e20*/  IMAD R16, R2.reuse, 0x4, R13 ;  /* 0x0000000402107824 */ /* 0x044fe400078e020d */
[----:B------:R-:W-:Y:S02]  /*1e30*/  LDS R15, [R15+0x8] ;  /* 0x000008000f0f7984 */ /* 0x000fe40000000800 */
[C---:B------:R-:W-:Y:S02]  /*1e40*/  IMAD R17, R2.reuse, 0x4, R16 ;  /* 0x0000000402117824 */ /* 0x040fe400078e0210 */
[----:B------:R2:W2:Y:S02]  /*1e50*/  LDS R14, [R23+0x8] ;  /* 0x00000800170e7984 */ /* 0x0004a40000000800 */
[----:B------:R-:W-:-:S04]  /*1e60*/  IMAD R18, R2, 0x4, R17 ;  /* 0x0000000402127824 */ /* 0x000fc800078e0211 */
[----:B---3--:R-:W-:-:S04]  /*1e70*/  IMAD R19, R2, 0x4, R18 ;  /* 0x0000000402137824 */ /* 0x008fc800078e0212 */
[----:B-----5:R-:W-:-:S04]  /*1e80*/  IMAD R20, R2, 0x4, R19 ;  /* 0x0000000402147824 */ /* 0x020fc800078e0213 */
[----:B------:R-:W-:Y:S01]  /*1e90*/  IMAD R21, R2, 0x4, R20 ;  /* 0x0000000402157824 */ /* 0x000fe200078e0214 */
[----:B0-----:R-:W-:Y:S01]  /*1ea0*/  IADD3 R6, PT, PT, R8, R7, R6 ;  /* 0x0000000708067210 */ /* 0x001fe20007ffe006 */
[----:B------:R-:W-:-:S03]  /*1eb0*/  IMAD R8, R3, 0x4, R16 ;  /* 0x0000000403087824 */ /* 0x000fc600078e0210 */
[----:B-1----:R-:W-:Y:S01]  /*1ec0*/  LEA R22, R2, R21, 0x2 ;  /* 0x0000001502167211 */ /* 0x002fe200078e10ff */
[C---:B------:R-:W-:Y:S02]  /*1ed0*/  IMAD R7, R3.reuse, 0x4, R13 ;  /* 0x0000000403077824 */ /* 0x040fe400078e020d */
[C---:B------:R-:W-:Y:S01]  /*1ee0*/  IMAD R13, R3.reuse, 0x4, R21 ;  /* 0x00000004030d7824 */ /* 0x040fe200078e0215 */
[----:B------:R-:W-:Y:S01]  /*1ef0*/  LDS R8, [R8+0x8] ;  /* 0x0000080008087984 */ /* 0x000fe20000000800 */
[----:B----4-:R-:W-:Y:S01]  /*1f00*/  IADD3 R6, PT, PT, R10, R9, R6 ;  /* 0x000000090a067210 */ /* 0x010fe20007ffe006 */
[C---:B--2---:R-:W-:Y:S01]  /*1f10*/  IMAD R23, R2.reuse, 0x4, R22 ;  /* 0x0000000402177824 */ /* 0x044fe200078e0216 */
[C---:B------:R-:W-:Y:S01]  /*1f20*/  LEA R10, R3.reuse, R18, 0x2 ;  /* 0x00000012030a7211 */ /* 0x040fe200078e10ff */
[----:B------:R-:W-:Y:S01]  /*1f30*/  IMAD R9, R3, 0x4, R17 ;  /* 0x0000000403097824 */ /* 0x000fe200078e0211 */
[----:B------:R-:W0:Y:S01]  /*1f40*/  LDS R7, [R7+0x8] ;  /* 0x0000080007077984 */ /* 0x000e220000000800 */
[----:B------:R-:W-:-:S02]  /*1f50*/  IMAD R16, R2, 0x4, R23 ;  /* 0x0000000402107824 */ /* 0x000fc400078e0217 */
[C---:B------:R-:W-:Y:S01]  /*1f60*/  IMAD R24, R3.reuse, 0x4, R23 ;  /* 0x0000000403187824 */ /* 0x040fe200078e0217 */
[----:B------:R-:W-:Y:S01]  /*1f70*/  IADD3 R6, PT, PT, R12, R11, R6 ;  /* 0x0000000b0c067210 */ /* 0x000fe20007ffe006 */
[C---:B------:R-:W-:Y:S01]  /*1f80*/  IMAD R11, R3.reuse, 0x4, R19 ;  /* 0x00000004030b7824 */ /* 0x040fe200078e0213 */
[----:B------:R-:W-:Y:S01]  /*1f90*/  LDS R9, [R9+0x8] ;  /* 0x0000080009097984 */ /* 0x000fe20000000800 */
[----:B------:R-:W-:-:S03]  /*1fa0*/  IMAD R12, R3, 0x4, R20 ;  /* 0x00000004030c7824 */ /* 0x000fc600078e0214 */
[----:B------:R-:W1:Y:S01]  /*1fb0*/  LDS R10, [R10+0x8] ;  /* 0x000008000a0a7984 */ /* 0x000e620000000800 */
[----:B------:R-:W-:Y:S01]  /*1fc0*/  IADD3 R6, PT, PT, R14, R15, R6 ;  /* 0x0000000f0e067210 */ /* 0x000fe20007ffe006 */
[C-C-:B------:R-:W-:Y:S01]  /*1fd0*/  IMAD R15, R2.reuse, 0x4, R16.reuse ;  /* 0x00000004020f7824 */ /* 0x140fe200078e0210 */
[C---:B------:R-:W-:Y:S01]  /*1fe0*/  LEA R14, R3.reuse, R22, 0x2 ;  /* 0x00000016030e7211 */ /* 0x040fe200078e10ff */
[----:B------:R-:W-:Y:S01]  /*1ff0*/  LDS R11, [R11+0x8] ;  /* 0x000008000b0b7984 */ /* 0x000fe20000000800 */
[C---:B------:R-:W-:Y:S02]  /*2000*/  IMAD R16, R3.reuse, 0x4, R16 ;  /* 0x0000000403107824 */ /* 0x040fe400078e0210 */
[C-C-:B------:R-:W-:Y:S01]  /*2010*/  IMAD R17, R2.reuse, 0x4, R15.reuse ;  /* 0x0000000402117824 */ /* 0x140fe200078e020f */
[----:B------:R-:W2:Y:S01]  /*2020*/  LDS R12, [R12+0x8] ;  /* 0x000008000c0c7984 */ /* 0x000ea20000000800 */
[C---:B------:R-:W-:Y:S02]  /*2030*/  IMAD R25, R3.reuse, 0x4, R15 ;  /* 0x0000000403197824 */ /* 0x040fe400078e020f */
[--C-:B------:R-:W-:Y:S01]  /*2040*/  IMAD R18, R2, 0x4, R17.reuse ;  /* 0x0000000402127824 */ /* 0x100fe200078e0211 */
[----:B------:R-:W-:Y:S01]  /*2050*/  LDS R13, [R13+0x8] ;  /* 0x000008000d0d7984 */ /* 0x000fe20000000800 */
[----:B------:R-:W-:-:S02]  /*2060*/  IMAD R26, R3, 0x4, R17 ;  /* 0x00000004031a7824 */ /* 0x000fc400078e0211 */
[C-C-:B------:R-:W-:Y:S01]  /*2070*/  IMAD R19, R2.reuse, 0x4, R18.reuse ;  /* 0x0000000402137824 */ /* 0x140fe200078e0212 */
[----:B------:R-:W3:Y:S01]  /*2080*/  LDS R14, [R14+0x8] ;  /* 0x000008000e0e7984 */ /* 0x000ee20000000800 */
[C---:B------:R-:W-:Y:S02]  /*2090*/  IMAD R27, R3.reuse, 0x4, R18 ;  /* 0x00000004031b7824 */ /* 0x040fe400078e0212 */
[C-C-:B------:R-:W-:Y:S01]  /*20a0*/  IMAD R20, R2.reuse, 0x4, R19.reuse ;  /* 0x0000000402147824 */ /* 0x140fe200078e0213 */
[----:B------:R4:W-:Y:S01]  /*20b0*/  LDS R15, [R24+0x8] ;  /* 0x00000800180f7984 */ /* 0x0009e20000000800 */
[C---:B------:R-:W-:Y:S02]  /*20c0*/  IMAD R28, R3.reuse, 0x4, R19 ;  /* 0x00000004031c7824 */ /* 0x040fe400078e0213 */
[--C-:B------:R-:W-:Y:S01]  /*20d0*/  IMAD R21, R2, 0x4, R20.reuse ;  /* 0x0000000402157824 */ /* 0x100fe200078e0214 */
[----:B------:R-:W5:Y:S01]  /*20e0*/  LDS R16, [R16+0x8] ;  /* 0x0000080010107984 */ /* 0x000f620000000800 */
[----:B------:R-:W-:-:S02]  /*20f0*/  IMAD R29, R3, 0x4, R20 ;  /* 0x00000004031d7824 */ /* 0x000fc400078e0214 */
[----:B------:R-:W-:Y:S01]  /*2100*/  IMAD R30, R3, 0x4, R21 ;  /* 0x00000004031e7824 */ /* 0x000fe200078e0215 */
[----:B------:R-:W-:Y:S01]  /*2110*/  LEA R22, R2, R21, 0x2 ;  /* 0x0000001502167211 */ /* 0x000fe200078e10ff */
[----:B------:R1:W-:Y:S01]  /*2120*/  LDS R17, [R25+0x8] ;  /* 0x0000080019117984 */ /* 0x0003e20000000800 */
[----:B0-----:R-:W-:-:S03]  /*2130*/  IADD3 R6, PT, PT, R8, R7, R6 ;  /* 0x0000000708067210 */ /* 0x001fc60007ffe006 */
[C-C-:B------:R-:W-:Y:S01]  /*2140*/  IMAD R23, R2.reuse, 0x4, R22.reuse ;  /* 0x0000000402177824 */ /* 0x140fe200078e0216 */
[----:B------:R0:W5:Y:S01]  /*2150*/  LDS R18, [R26+0x8] ;  /* 0x000008001a127984 */ /* 0x0001620000000800 */
[C---:B------:R-:W-:Y:S02]  /*2160*/  IMAD R31, R3.reuse, 0x4, R22 ;  /* 0x00000004031f7824 */ /* 0x040fe400078e0216 */
[--C-:B----4-:R-:W-:Y:S01]  /*2170*/  IMAD R24, R2, 0x4, R23.reuse ;  /* 0x0000000402187824 */ /* 0x110fe200078e0217 */
[----:B------:R4:W-:Y:S01]  /*2180*/  LDS R19, [R27+0x8] ;  /* 0x000008001b137984 */ /* 0x0009e20000000800 */
[C---:B------:R-:W-:Y:S01]  /*2190*/  IMAD R32, R3.reuse, 0x4, R23 ;  /* 0x0000000403207824 */ /* 0x040fe200078e0217 */
[----:B-1----:R-:W-:Y:S01]  /*21a0*/  IADD3 R6, PT, PT, R10, R9, R6 ;  /* 0x000000090a067210 */ /* 0x002fe20007ffe006 */
[C---:B------:R-:W-:Y:S01]  /*21b0*/  IMAD R33, R3.reuse, 0x4, R24 ;  /* 0x0000000403217824 */ /* 0x040fe200078e0218 */
[C---:B------:R-:W-:Y:S01]  /*21c0*/  LEA R25, R2.reuse, R24, 0x2 ;  /* 0x0000001802197211 */ /* 0x040fe200078e10ff */
[----:B------:R1:W5:Y:S04]  /*21d0*/  LDS R20, [R28+0x8] ;  /* 0x000008001c147984 */ /* 0x0003680000000800 */
[--C-:B0-----:R-:W-:Y:S01]  /*21e0*/  IMAD R26, R2, 0x4, R25.reuse ;  /* 0x00000004021a7824 */ /* 0x101fe200078e0219 */
[----:B------:R0:W-:Y:S01]  /*21f0*/  LDS R21, [R29+0x8] ;  /* 0x000008001d157984 */ /* 0x0001e20000000800 */
[C---:B------:R-:W-:Y:S01]  /*2200*/  IMAD R34, R3.reuse, 0x4, R25 ;  /* 0x0000000403227824 */ /* 0x040fe200078e0219 */
[----:B--2---:R-:W-:Y:S01]  /*2210*/  IADD3 R6, PT, PT, R12, R11, R6 ;  /* 0x0000000b0c067210 */ /* 0x004fe20007ffe006 */
[C---:B----4-:R-:W-:Y:S01]  /*2220*/  IMAD R27, R2.reuse, 0x4, R26 ;  /* 0x00000004021b7824 */ /* 0x050fe200078e021a */
[----:B------:R-:W2:Y:S03]  /*2230*/  LDS R22, [R30+0x8] ;  /* 0x000008001e167984 */ /* 0x000ea60000000800 */
[--C-:B-1----:R-:W-:Y:S01]  /*2240*/  IMAD R28, R2, 0x4, R27.reuse ;  /* 0x00000004021c7824 */ /* 0x102fe200078e021b */
[----:B------:R-:W-:Y:S01]  /*2250*/  LDS R23, [R31+0x8] ;  /* 0x000008001f177984 */ /* 0x000fe20000000800 */
[C---:B0-----:R-:W-:Y:S01]  /*2260*/  LEA R29, R3.reuse, R26, 0x2 ;  /* 0x0000001a031d7211 */ /* 0x041fe200078e10ff */
[C---:B------:R-:W-:Y:S01]  /*2270*/  IMAD R27, R3.reuse, 0x4, R27 ;  /* 0x00000004031b7824 */ /* 0x040fe200078e021b */
[----:B---3--:R-:W-:Y:S01]  /*2280*/  IADD3 R6, PT, PT, R14, R13, R6 ;  /* 0x0000000d0e067210 */ /* 0x008fe20007ffe006 */
[----:B------:R-:W0:Y:S01]  /*2290*/  LDS R24, [R32+0x8] ;  /* 0x0000080020187984 */ /* 0x000e220000000800 */
[----:B------:R-:W-:-:S03]  /*22a0*/  IMAD R28, R3, 0x4, R28 ;  /* 0x00000004031c7824 */ /* 0x000fc600078e021c */
[----:B------:R-:W-:Y:S01]  /*22b0*/  LDS R25, [R33+0x8] ;  /* 0x0000080021197984 */ /* 0x000fe20000000800 */
[----:B-----5:R-:W-:-:S03]  /*22c0*/  IADD3 R6, PT, PT, R16, R15, R6 ;  /* 0x0000000f10067210 */ /* 0x020fc60007ffe006 */
[----:B------:R-:W1:Y:S04]  /*22d0*/  LDS R26, [R34+0x8] ;  /* 0x00000800221a7984 */ /* 0x000e680000000800 */
[----:B------:R-:W-:Y:S01]  /*22e0*/  LDS R7, [R29+0x8] ;  /* 0x000008001d077984 */ /* 0x000fe20000000800 */
[----:B------:R-:W-:-:S03]  /*22f0*/  IADD3 R6, PT, PT, R18, R17, R6 ;  /* 0x0000001112067210 */ /* 0x000fc60007ffe006 */
[----:B------:R-:W3:Y:S04]  /*2300*/  LDS R8, [R27+0x8] ;  /* 0x000008001b087984 */ /* 0x000ee80000000800 */
[----:B------:R-:W4:Y:S01]  /*2310*/  LDS R9, [R28+0x8] ;  /* 0x000008001c097984 */ /* 0x000f220000000800 */
[----:B------:R-:W-:-:S04]  /*2320*/  IADD3 R6, PT, PT, R20, R19, R6 ;  /* 0x0000001314067210 */ /* 0x000fc80007ffe006 */
[----:B--2---:R-:W-:-:S04]  /*2330*/  IADD3 R6, PT, PT, R22, R21, R6 ;  /* 0x0000001516067210 */ /* 0x004fc80007ffe006 */
[----:B0-----:R-:W-:-:S04]  /*2340*/  IADD3 R6, PT, PT, R24, R23, R6 ;  /* 0x0000001718067210 */ /* 0x001fc80007ffe006 */
[----:B-1----:R-:W-:-:S04]  /*2350*/  IADD3 R6, PT, PT, R26, R25, R6 ;  /* 0x000000191a067210 */ /* 0x002fc80007ffe006 */
[----:B---3--:R-:W-:Y:S01]  /*2360*/  IADD3 R8, PT, PT, R8, R7, R6 ;  /* 0x0000000708087210 */ /* 0x008fe20007ffe006 */
[----:B------:R-:W-:-:S04]  /*2370*/  IMAD.WIDE R6, R0, 0x4, R4 ;  /* 0x0000000400067825 */ /* 0x000fc800078e0204 */
[----:B------:R-:W-:Y:S02]  /*2380*/  VIADD R0, R0, UR11 ;  /* 0x0000000b00007c36 */ /* 0x000fe40008000000 */
[----:B----4-:R-:W-:-:S03]  /*2390*/  IMAD.IADD R9, R8, 0x1, R9 ;  /* 0x0000000108097824 */ /* 0x010fc600078e0209 */
[----:B------:R-:W-:Y:S02]  /*23a0*/  ISETP.GT.AND P0, PT, R0, R3, PT ;  /* 0x000000030000720c */ /* 0x000fe40003f04270 */
[----:B------:R0:W-:Y:S11]  /*23b0*/  REDG.E.ADD.STRONG.GPU desc[UR8][R6.64], R9 ;  /* 0x000000090600798e */ /* 0x0001f6000c12e108 */
[----:B------:R-:W-:Y:S05]  /*23c0*/  @!P0 BRA `(.L_x_38) ;  /* 0xfffffff800388947 */ /* 0x000fea000383ffff */
[----:B------:R-:W-:Y:S05]  /*23d0*/  EXIT ;  /* 0x000000000000794d */ /* 0x000fea0003800000 */
.L_x_39:
[----:B------:R-:W-:-:S00]  /*23e0*/  BRA `(.L_x_39) ;  /* 0xfffffffc00fc7947 */ /* 0x000fc0000383ffff */
[----:B------:R-:W-:-:S00]  /*23f0*/  NOP ;  /* 0x0000000000007918 */ /* 0x000fc00000000000 */
        /* <DEDUP_REMOVED lines=8> */
.L_x_40:


//--------------------- .nv.shared._Z16histogram_kernelPKhjiiPj --------------------------
	.section	.nv.shared._Z16histogram_kernelPKhjiiPj,"aw",@nobits
	.sectionflags	@""
	.align	16
	.zero		1024


//--------------------- .nv.shared.reserved.0     --------------------------
	.section	.nv.shared.reserved.0,"aw",@nobits
	.weak		__nv_reservedSMEM_offset_0_alias
	.size		__nv_reservedSMEM_offset_0_alias, 0, 64
	.other		__nv_reservedSMEM_offset_0_alias,@"STO_CUDA_RESERVED_SHARED STV_DEFAULT"
__nv_reservedSMEM_offset_0_alias:
	.zero		0
	.zero		64


//--------------------- .nv.constant0._Z16histogram_kernelPKhjiiPj --------------------------
	.section	.nv.constant0._Z16histogram_kernelPKhjiiPj,"a",@progbits
	.sectionflags	@""
	.align	4
.nv.constant0._Z16histogram_kernelPKhjiiPj:
	.zero		928


//--------------------- SYMBOLS --------------------------

	.type		.nv.reservedSmem.offset0,@object
	.size		.nv.reservedSmem.offset0,0x4
	.type		.nv.reservedSmem.cap,@object
	.size		.nv.reservedSmem.cap,0x4
